	.target	sm_100a

	.elftype	@"ET_EXEC"


//--------------------- .note.nv.tkinfo           --------------------------
	.section	.note.nv.tkinfo,"",@"SHT_NOTE"
	.sectionflags	@"SHF_NOTE_NV_TKINFO"
	.tkinfo
        /*0018*/ 	.word	0x00000081
        /*0030*/ 	.string	""
        /*0030*/ 	.string	"ptxas-blackwell"
        /*0030*/ 	.string	"Cuda compilation tools, release 12.9, V12.9.86"
        /*0030*/ 	.string	"Build cuda_12.9.r12.9/compiler.36037853_0"
        /*0030*/ 	.string	"-v  -suppress-debug-info  -lineinfo  -arch sm_100a "



//--------------------- .note.nv.cuver            --------------------------
	.section	.note.nv.cuver,"",@"SHT_NOTE"
	.sectionflags	@"SHF_NOTE_NV_CUVER"
        /*0018*/ 	.short	0x0001
        /*001a*/ 	.short	0x0064
        /*001c*/ 	.short	0x0001
        /*001e*/ 	.short	0x0000
        /*0020*/ 	.short	0x0001
        /*0022*/ 	.short	0x0000


//--------------------- .nv.info                  --------------------------
	.section	.nv.info,"",@"SHT_CUDA_INFO"
	.align	4


	//----- nvinfo : EIATTR_REGCOUNT
	.align		4
        /*0000*/ 	.byte	0x04, 0x2f
        /*0002*/ 	.short	(.L_4 - .L_3)
	.align		4
.L_3:
        /*0004*/ 	.word	index@(gluon_tcgen05)
        /*0008*/ 	.word	0x00000047


	//----- nvinfo : EIATTR_FRAME_SIZE
	.align		4
.L_4:
        /*000c*/ 	.byte	0x04, 0x11
        /*000e*/ 	.short	(.L_6 - .L_5)
	.align		4
.L_5:
        /*0010*/ 	.word	index@($__internal_2_$__cuda_sm10x_tcgen05_guardrail_trap_unallocated_columns_being_dealloced)
        /*0014*/ 	.word	0x00000000


	//----- nvinfo : EIATTR_FRAME_SIZE
	.align		4
.L_6:
        /*0018*/ 	.byte	0x04, 0x11
        /*001a*/ 	.short	(.L_8 - .L_7)
	.align		4
.L_7:
        /*001c*/ 	.word	index@($__internal_1_$__cuda_sm10x_tcgen05_guardrail_trap_phase_invalid_during_alloc)
        /*0020*/ 	.word	0x00000000


	//----- nvinfo : EIATTR_FRAME_SIZE
	.align		4
.L_8:
        /*0024*/ 	.byte	0x04, 0x11
        /*0026*/ 	.short	(.L_10 - .L_9)
	.align		4
.L_9:
        /*0028*/ 	.word	index@($__internal_0_$__cuda_sm10x_tcgen05_guardrail_trap_col_being_dealloced_not_returned_by_alloc)
        /*002c*/ 	.word	0x00000000


	//----- nvinfo : EIATTR_FRAME_SIZE
	.align		4
.L_10:
        /*0030*/ 	.byte	0x04, 0x11
        /*0032*/ 	.short	(.L_12 - .L_11)
	.align		4
.L_11:
        /*0034*/ 	.word	index@(gluon_tcgen05)
        /*0038*/ 	.word	0x00000000


	//----- nvinfo : EIATTR_MIN_STACK_SIZE
	.align		4
.L_12:
        /*003c*/ 	.byte	0x04, 0x12
        /*003e*/ 	.short	(.L_14 - .L_13)
	.align		4
.L_13:
        /*0040*/ 	.word	index@(gluon_tcgen05)
        /*0044*/ 	.word	0x00000000
.L_14:


//--------------------- .nv.info.gluon_tcgen05    --------------------------
	.section	.nv.info.gluon_tcgen05,"",@"SHT_CUDA_INFO"
	.sectionflags	@""
	.align	4


	//----- nvinfo : EIATTR_CUDA_API_VERSION
	.align		4
        /*0000*/ 	.byte	0x04, 0x37
        /*0002*/ 	.short	(.L_16 - .L_15)
.L_15:
        /*0004*/ 	.word	0x00000081


	//----- nvinfo : EIATTR_KPARAM_INFO
	.align		4
.L_16:
        /*0008*/ 	.byte	0x04, 0x17
        /*000a*/ 	.short	(.L_18 - .L_17)
.L_17:
        /*000c*/ 	.word	0x00000000
        /*0010*/ 	.short	0x000a
        /*0012*/ 	.short	0x0048
        /*0014*/ 	.byte	0x00, 0xf4, 0x21, 0x00


	//----- nvinfo : EIATTR_KPARAM_INFO
	.align		4
.L_18:
        /*0018*/ 	.byte	0x04, 0x17
        /*001a*/ 	.short	(.L_20 - .L_19)
.L_19:
        /*001c*/ 	.word	0x00000000
        /*0020*/ 	.short	0x0009
        /*0022*/ 	.short	0x0040
        /*0024*/ 	.byte	0x00, 0xf4, 0x21, 0x00


	//----- nvinfo : EIATTR_KPARAM_INFO
	.align		4
.L_20:
        /*0028*/ 	.byte	0x04, 0x17
        /*002a*/ 	.short	(.L_22 - .L_21)
.L_21:
        /*002c*/ 	.word	0x00000000
        /*0030*/ 	.short	0x0008
        /*0032*/ 	.short	0x0038
        /*0034*/ 	.byte	0x00, 0xf0, 0x21, 0x00


	//----- nvinfo : EIATTR_KPARAM_INFO
	.align		4
.L_22:
        /*0038*/ 	.byte	0x04, 0x17
        /*003a*/ 	.short	(.L_24 - .L_23)
.L_23:
        /*003c*/ 	.word	0x00000000
        /*0040*/ 	.short	0x0007
        /*0042*/ 	.short	0x0030
        /*0044*/ 	.byte	0x00, 0xf0, 0x21, 0x00


	//----- nvinfo : EIATTR_KPARAM_INFO
	.align		4
.L_24:
        /*0048*/ 	.byte	0x04, 0x17
        /*004a*/ 	.short	(.L_26 - .L_25)
.L_25:
        /*004c*/ 	.word	0x00000000
        /*0050*/ 	.short	0x0006
        /*0052*/ 	.short	0x0028
        /*0054*/ 	.byte	0x00, 0xf0, 0x21, 0x00


	//----- nvinfo : EIATTR_KPARAM_INFO
	.align		4
.L_26:
        /*0058*/ 	.byte	0x04, 0x17
        /*005a*/ 	.short	(.L_28 - .L_27)
.L_27:
        /*005c*/ 	.word	0x00000000
        /*0060*/ 	.short	0x0005
        /*0062*/ 	.short	0x0020
        /*0064*/ 	.byte	0x00, 0xf0, 0x11, 0x00


	//----- nvinfo : EIATTR_KPARAM_INFO
	.align		4
.L_28:
        /*0068*/ 	.byte	0x04, 0x17
        /*006a*/ 	.short	(.L_30 - .L_29)
.L_29:
        /*006c*/ 	.word	0x00000000
        /*0070*/ 	.short	0x0004
        /*0072*/ 	.short	0x001c
        /*0074*/ 	.byte	0x00, 0xf0, 0x11, 0x00


	//----- nvinfo : EIATTR_KPARAM_INFO
	.align		4
.L_30:
        /*0078*/ 	.byte	0x04, 0x17
        /*007a*/ 	.short	(.L_32 - .L_31)
.L_31:
        /*007c*/ 	.word	0x00000000
        /*0080*/ 	.short	0x0003
        /*0082*/ 	.short	0x0018
        /*0084*/ 	.byte	0x00, 0xf0, 0x11, 0x00


	//----- nvinfo : EIATTR_KPARAM_INFO
	.align		4
.L_32:
        /*0088*/ 	.byte	0x04, 0x17
        /*008a*/ 	.short	(.L_34 - .L_33)
.L_33:
        /*008c*/ 	.word	0x00000000
        /*0090*/ 	.short	0x0002
        /*0092*/ 	.short	0x0010
        /*0094*/ 	.byte	0x00, 0xf4, 0x21, 0x00


	//----- nvinfo : EIATTR_KPARAM_INFO
	.align		4
.L_34:
        /*0098*/ 	.byte	0x04, 0x17
        /*009a*/ 	.short	(.L_36 - .L_35)
.L_35:
        /*009c*/ 	.word	0x00000000
        /*00a0*/ 	.short	0x0001
        /*00a2*/ 	.short	0x0008
        /*00a4*/ 	.byte	0x00, 0xf4, 0x21, 0x00


	//----- nvinfo : EIATTR_KPARAM_INFO
	.align		4
.L_36:
        /*00a8*/ 	.byte	0x04, 0x17
        /*00aa*/ 	.short	(.L_38 - .L_37)
.L_37:
        /*00ac*/ 	.word	0x00000000
        /*00b0*/ 	.short	0x0000
        /*00b2*/ 	.short	0x0000
        /*00b4*/ 	.byte	0x00, 0xf4, 0x21, 0x00


	//----- nvinfo : EIATTR_AT_ENTRY_FRAGMENTS
	.align		4
.L_38:
        /*00b8*/ 	.byte	0x04, 0x4f
        /*00ba*/ 	.short	(.L_40 - .L_39)


	//   ....[0]....
.L_39:
        /*00bc*/ 	.word	0x00000004


	//----- nvinfo : EIATTR_RESERVED_SMEM_USED
	.align		4
.L_40:
        /*00c0*/ 	.byte	0x01, 0x41
	.zero		2


	//----- nvinfo : EIATTR_SPARSE_MMA_MASK
	.align		4
        /*00c4*/ 	.byte	0x03, 0x50
        /*00c6*/ 	.short	0x0000


	//----- nvinfo : EIATTR_TCGEN05_1CTA_USED
	.align		4
        /*00c8*/ 	.byte	0x01, 0x51
	.zero		2


	//----- nvinfo : EIATTR_MAXREG_COUNT
	.align		4
        /*00cc*/ 	.byte	0x03, 0x1b
        /*00ce*/ 	.short	0x00ff


	//----- nvinfo : EIATTR_NUM_BARRIERS
	.align		4
        /*00d0*/ 	.byte	0x02, 0x4c
        /*00d2*/ 	.byte	0x01
	.zero		1


	//----- nvinfo : EIATTR_INT_WARP_WIDE_INSTR_OFFSETS
	.align		4
        /*00d4*/ 	.byte	0x04, 0x31
        /*00d6*/ 	.short	(.L_42 - .L_41)


	//   ....[0]....
.L_41:
        /*00d8*/ 	.word	0x00001650


	//   ....[1]....
        /*00dc*/ 	.word	0x00001670


	//   ....[2]....
        /*00e0*/ 	.word	0x000016f0


	//   ....[3]....
        /*00e4*/ 	.word	0x00001800


	//   ....[4]....
        /*00e8*/ 	.word	0x00001810


	//   ....[5]....
        /*00ec*/ 	.word	0x00001830


	//   ....[6]....
        /*00f0*/ 	.word	0x000018b0


	//   ....[7]....
        /*00f4*/ 	.word	0x00001a10


	//   ....[8]....
        /*00f8*/ 	.word	0x00001a20


	//   ....[9]....
        /*00fc*/ 	.word	0x00001b70


	//   ....[10]....
        /*0100*/ 	.word	0x00001b80


	//   ....[11]....
        /*0104*/ 	.word	0x00001bc0


	//   ....[12]....
        /*0108*/ 	.word	0x00001c00


	//   ....[13]....
        /*010c*/ 	.word	0x00001d10


	//   ....[14]....
        /*0110*/ 	.word	0x00001d20


	//   ....[15]....
        /*0114*/ 	.word	0x00001fa0


	//   ....[16]....
        /*0118*/ 	.word	0x00001fb0


	//   ....[17]....
        /*011c*/ 	.word	0x00002450


	//   ....[18]....
        /*0120*/ 	.word	0x000024a0


	//----- nvinfo : EIATTR_COOP_GROUP_MASK_REGIDS
	.align		4
.L_42:
        /*0124*/ 	.byte	0x04, 0x29
        /*0126*/ 	.short	(.L_44 - .L_43)


	//   ....[0]....
.L_43:
        /*0128*/ 	.word	0xffffffff


	//   ....[1]....
        /*012c*/ 	.word	0xffffffff


	//   ....[2]....
        /*0130*/ 	.word	0xffffffff


	//   ....[3]....
        /*0134*/ 	.word	0xffffffff


	//   ....[4]....
        /*0138*/ 	.word	0xffffffff


	//   ....[5]....
        /*013c*/ 	.word	0xffffffff


	//   ....[6]....
        /*0140*/ 	.word	0xffffffff


	//   ....[7]....
        /*0144*/ 	.word	0xffffffff


	//   ....[8]....
        /*0148*/ 	.word	0xffffffff


	//   ....[9]....
        /*014c*/ 	.word	0xffffffff


	//----- nvinfo : EIATTR_COOP_GROUP_INSTR_OFFSETS
	.align		4
.L_44:
        /*0150*/ 	.byte	0x04, 0x28
        /*0152*/ 	.short	(.L_46 - .L_45)


	//   ....[0]....
.L_45:
        /*0154*/ 	.word	0x00000050


	//   ....[1]....
        /*0158*/ 	.word	0x00000310


	//   ....[2]....
        /*015c*/ 	.word	0x000004f0


	//   ....[3]....
        /*0160*/ 	.word	0x000009a0


	//   ....[4]....
        /*0164*/ 	.word	0x00000ae0


	//   ....[5]....
        /*0168*/ 	.word	0x00000f50


	//   ....[6]....
        /*016c*/ 	.word	0x00001090


	//   ....[7]....
        /*0170*/ 	.word	0x000014e0


	//   ....[8]....
        /*0174*/ 	.word	0x000022e0


	//   ....[9]....
        /*0178*/ 	.word	0x00002550


	//----- nvinfo : EIATTR_VRC_CTA_INIT_COUNT
	.align		4
.L_46:
        /*017c*/ 	.byte	0x02, 0x4a
        /*017e*/ 	.byte	0x80
	.zero		1


	//----- nvinfo : EIATTR_MBARRIER_INSTR_OFFSETS
	.align		4
        /*0180*/ 	.byte	0x04, 0x39
        /*0182*/ 	.short	(.L_48 - .L_47)


	//   ....[0]....
.L_47:
        /*0184*/ 	.word	0x00001710
        /*0188*/ 	.word	0x000000ff
        /*018c*/ 	.word	0x00002800
        /*0190*/ 	.short	0x0100
        /*0192*/ 	.byte	0x1a
	.zero		1


	//   ....[1]....
        /*0194*/ 	.word	0x00001720
        /*0198*/ 	.word	0x000000ff
        /*019c*/ 	.word	0x00002810
        /*01a0*/ 	.short	0x0100
        /*01a2*/ 	.byte	0x1a
	.zero		1


	//   ....[2]....
        /*01a4*/ 	.word	0x00001960
        /*01a8*/ 	.word	0x000000ff
        /*01ac*/ 	.word	0x00002800
        /*01b0*/ 	.short	0x010a
        /*01b2*/ 	.byte	0x1a
	.zero		1


	//   ....[3]....
        /*01b4*/ 	.word	0x00001a70
        /*01b8*/ 	.word	0x000000ff
        /*01bc*/ 	.word	0x00002810
        /*01c0*/ 	.short	0x010a
        /*01c2*/ 	.byte	0x1a
	.zero		1


	//   ....[4]....
        /*01c4*/ 	.word	0x00001c80
        /*01c8*/ 	.word	0x000000ff
        /*01cc*/ 	.word	0x00002800
        /*01d0*/ 	.short	0x010a
        /*01d2*/ 	.byte	0x1a
	.zero		1


	//   ....[5]....
        /*01d4*/ 	.word	0x00001d60
        /*01d8*/ 	.word	0x000000ff
        /*01dc*/ 	.word	0x00002810
        /*01e0*/ 	.short	0x010a
        /*01e2*/ 	.byte	0x1a
	.zero		1


	//   ....[6]....
        /*01e4*/ 	.word	0x00001e00
        /*01e8*/ 	.word	0x000000ff
        /*01ec*/ 	.word	0x00002800
        /*01f0*/ 	.short	0x0108
        /*01f2*/ 	.byte	0x1a
	.zero		1


	//   ....[7]....
        /*01f4*/ 	.word	0x00001e10
        /*01f8*/ 	.word	0x000000ff
        /*01fc*/ 	.word	0x00002810
        /*0200*/ 	.short	0x0108
        /*0202*/ 	.byte	0x1a
	.zero		1


	//   ....[8]....
        /*0204*/ 	.word	0x00002570
        /*0208*/ 	.word	0x000000ff
        /*020c*/ 	.word	0x00002800
        /*0210*/ 	.short	0x010a
        /*0212*/ 	.byte	0x1a
	.zero		1


	//   ....[9]....
        /*0214*/ 	.word	0x000025a0
        /*0218*/ 	.word	0x000000ff
        /*021c*/ 	.word	0x00002810
        /*0220*/ 	.short	0x010a
        /*0222*/ 	.byte	0x1a
	.zero		1


	//   ....[10]....
        /*0224*/ 	.word	0x000025d0
        /*0228*/ 	.word	0x000000ff
        /*022c*/ 	.word	0x00002800
        /*0230*/ 	.short	0x010a
        /*0232*/ 	.byte	0x1a
	.zero		1


	//   ....[11]....
        /*0234*/ 	.word	0x00002600
        /*0238*/ 	.word	0x000000ff
        /*023c*/ 	.word	0x00002810
        /*0240*/ 	.short	0x010a
        /*0242*/ 	.byte	0x1a
	.zero		1


	//----- nvinfo : EIATTR_NUM_MBARRIERS
	.align		4
.L_48:
        /*0244*/ 	.byte	0x03, 0x38
        /*0246*/ 	.short	0x0002


	//----- nvinfo : EIATTR_EXIT_INSTR_OFFSETS
	.align		4
        /*0248*/ 	.byte	0x04, 0x1c
        /*024a*/ 	.short	(.L_50 - .L_49)


	//   ....[0]....
.L_49:
        /*024c*/ 	.word	0x00002560


	//----- nvinfo : EIATTR_REQNTID
	.align		4
.L_50:
        /*0250*/ 	.byte	0x04, 0x10
        /*0252*/ 	.short	(.L_52 - .L_51)
.L_51:
        /*0254*/ 	.word	0x00000100
        /*0258*/ 	.word	0x00000001
        /*025c*/ 	.word	0x00000001


	//----- nvinfo : EIATTR_CRS_STACK_SIZE
	.align		4
.L_52:
        /*0260*/ 	.byte	0x04, 0x1e
        /*0262*/ 	.short	(.L_54 - .L_53)
.L_53:
        /*0264*/ 	.word	0x00000000


	//----- nvinfo : EIATTR_CBANK_PARAM_SIZE
	.align		4
.L_54:
        /*0268*/ 	.byte	0x03, 0x19
        /*026a*/ 	.short	0x0050


	//----- nvinfo : EIATTR_PARAM_CBANK
	.align		4
        /*026c*/ 	.byte	0x04, 0x0a
        /*026e*/ 	.short	(.L_56 - .L_55)
	.align		4
.L_55:
        /*0270*/ 	.word	index@(.nv.constant0.gluon_tcgen05)
        /*0274*/ 	.short	0x0380
        /*0276*/ 	.short	0x0050


	//----- nvinfo : EIATTR_SW_WAR
	.align		4
.L_56:
        /*0278*/ 	.byte	0x04, 0x36
        /*027a*/ 	.short	(.L_58 - .L_57)
.L_57:
        /*027c*/ 	.word	0x00000008
.L_58:


//--------------------- .nv.compat                --------------------------
	.section	.nv.compat,"",@"SHT_CUDA_COMPAT_INFO"
	.align	4
        /*0000*/ 	.byte	0x02, 0x02, 0x02, 0x00, 0x02, 0x05, 0x05, 0x00, 0x02, 0x03, 0x03, 0x00, 0x02, 0x06, 0x01, 0x00


//--------------------- .nv.callgraph             --------------------------
	.section	.nv.callgraph,"",@"SHT_CUDA_CALLGRAPH"
	.align	4
	.sectionentsize	8
	.align		4
        /*0000*/ 	.word	0x00000000
	.align		4
        /*0004*/ 	.word	0xffffffff
	.align		4
        /*0008*/ 	.word	0x00000000
	.align		4
        /*000c*/ 	.word	0xfffffffe
	.align		4
        /*0010*/ 	.word	0x00000000
	.align		4
        /*0014*/ 	.word	0xfffffffd
	.align		4
        /*0018*/ 	.word	0x00000000
	.align		4
        /*001c*/ 	.word	0xfffffffc


//--------------------- .text.gluon_tcgen05       --------------------------
	.section	.text.gluon_tcgen05,"ax",@progbits
	.align	128
        .global         gluon_tcgen05
        .type           gluon_tcgen05,@function
        .size           gluon_tcgen05,(.L_x_73 - gluon_tcgen05)
        .other          gluon_tcgen05,@"STO_CUDA_ENTRY STV_DEFAULT"
gluon_tcgen05:
.text.gluon_tcgen05:
[----:B------:R-:W1:Y:S01]  /*0000*/  LDC R1, c[0x0][0x37c] ;  /* 0x0000df00ff017b82 */ /* 0x000e620000000800 */
[----:B------:R-:W2:Y:S02]  /*0010*/  S2R R0, SR_TID.X ;  /* 0x0000000000007919 */ /* 0x000ea40000002100 */
[----:B--2---:R-:W-:-:S13]  /*0020*/  ISETP.GE.U32.AND P2, PT, R0, 0x20, PT ;  /* 0x000000200000780c */ /* 0x004fda0003f46070 */
[----:B------:R-:W-:Y:S05]  /*0030*/  @P2 BRA `(.L_x_0) ;  /* 0x0000000000b82947 */ /* 0x000fea0003800000 */
[----:B------:R-:W2:Y:S01]  /*0040*/  S2UR UR6, SR_CgaCtaId ;  /* 0x00000000000679c3 */ /* 0x000ea20000008800 */
[----:B------:R-:W-:Y:S01]  /*0050*/  NOP ;  /* 0x0000000000007918 */ /* 0x000fe20000000000 */
[----:B------:R-:W-:Y:S02]  /*0060*/  UMOV UR4, 0x40 ;  /* 0x0000004000047882 */ /* 0x000fe40000000000 */
[----:B--2---:R-:W-:-:S09]  /*0070*/  ULEA UR4, UR6, UR4, 0x18 ;  /* 0x0000000406047291 */ /* 0x004fd2000f8ec0ff */
[----:B------:R-:W2:Y:S01]  /*0080*/  LDS.U8 R2, [UR4] ;  /* 0x00000004ff027984 */ /* 0x000ea20008000000 */
[----:B------:R-:W-:Y:S02]  /*0090*/  UMOV UR4, 0x400 ;  /* 0x0000040000047882 */ /* 0x000fe40000000000 */
[----:B------:R-:W-:Y:S01]  /*00a0*/  ULEA UR4, UR6, UR4, 0x18 ;  /* 0x0000000406047291 */ /* 0x000fe2000f8ec0ff */
[----:B--2---:R-:W-:-:S13]  /*00b0*/  ISETP.NE.AND P0, PT, R2, RZ, PT ;  /* 0x000000ff0200720c */ /* 0x004fda0003f05270 */
[----:B------:R-:W-:Y:S05]  /*00c0*/  @P0 BRA `(.L_x_1) ;  /* 0x00000000007c0947 */ /* 0x000fea0003800000 */
[----:B------:R-:W-:-:S13]  /*00d0*/  ELECT P0, URZ, PT ;  /* 0x0000000000ff782f */ /* 0x000fda0003800000 */
[----:B------:R-:W-:Y:S05]  /*00e0*/  @!P0 BRA `(.L_x_2) ;  /* 0x0000000000848947 */ /* 0x000fea0003800000 */
[----:B------:R-:W-:Y:S01]  /*00f0*/  UMOV UR5, 0x8 ;  /* 0x0000000800057882 */ /* 0x000fe20000000000 */
[----:B------:R-:W-:Y:S02]  /*0100*/  IMAD.MOV.U32 R5, RZ, RZ, 0x1 ;  /* 0x00000001ff057424 */ /* 0x000fe400078e00ff */
[----:B------:R-:W-:Y:S02]  /*0110*/  IMAD.MOV.U32 R3, RZ, RZ, 0xff ;  /* 0x000000ffff037424 */ /* 0x000fe400078e00ff */
[----:B------:R-:W-:Y:S04]  /*0120*/  DEPBAR.LE SB2, 0x36 ;  /* 0x0000ad800000791a */ /* 0x000fe80000000000 */
[----:B------:R-:W2:Y:S02]  /*0130*/  UTCATOMSWS.FIND_AND_SET.ALIGN UP0, UR5, UR5 ;  /* 0x00000005000575e3 */ /* 0x000ea40008000800 */
[----:B--2---:R-:W-:-:S04]  /*0140*/  PLOP3.LUT P0, PT, PT, PT, UP0, 0x80, 0x8 ;  /* 0x000000000008781c */ /* 0x004fc80003f0f008 */
[----:B------:R-:W-:-:S04]  /*0150*/  SEL R2, RZ, 0xffffffff, !P0 ;  /* 0xffffffffff027807 */ /* 0x000fc80004000000 */
[----:B------:R-:W-:Y:S01]  /*0160*/  ISETP.NE.AND P0, PT, R2, RZ, PT ;  /* 0x000000ff0200720c */ /* 0x000fe20003f05270 */
[----:B------:R-:W-:-:S12]  /*0170*/  IMAD.U32 R2, RZ, RZ, UR5 ;  /* 0x00000005ff027e24 */ /* 0x000fd8000f8e00ff */
[----:B------:R-:W-:Y:S05]  /*0180*/  @P0 BRA `(.L_x_3) ;  /* 0x0000000000240947 */ /* 0x000fea0003800000 */
.L_x_4:
[----:B------:R-:W-:Y:S05]  /*0190*/  NANOSLEEP 0x64 ;  /* 0x000000640000795d */ /* 0x000fea0003800000 */
[----:B------:R-:W-:-:S05]  /*01a0*/  UMOV UR5, 0x8 ;  /* 0x0000000800057882 */ /* 0x000fca0000000000 */
[----:B------:R-:W-:Y:S04]  /*01b0*/  DEPBAR.LE SB2, 0x36 ;  /* 0x0000ad800000791a */ /* 0x000fe80000000000 */
[----:B------:R-:W2:Y:S02]  /*01c0*/  UTCATOMSWS.FIND_AND_SET.ALIGN UP0, UR5, UR5 ;  /* 0x00000005000575e3 */ /* 0x000ea40008000800 */
[----:B--2---:R-:W-:-:S04]  /*01d0*/  PLOP3.LUT P0, PT, PT, PT, UP0, 0x80, 0x8 ;  /* 0x000000000008781c */ /* 0x004fc80003f0f008 */
[----:B------:R-:W-:-:S04]  /*01e0*/  SEL R2, RZ, 0xffffffff, !P0 ;  /* 0xffffffffff027807 */ /* 0x000fc80004000000 */
[----:B------:R-:W-:Y:S01]  /*01f0*/  ISETP.NE.AND P0, PT, R2, RZ, PT ;  /* 0x000000ff0200720c */ /* 0x000fe20003f05270 */
[----:B------:R-:W-:-:S12]  /*0200*/  IMAD.U32 R2, RZ, RZ, UR5 ;  /* 0x00000005ff027e24 */ /* 0x000fd8000f8e00ff */
[----:B------:R-:W-:Y:S05]  /*0210*/  @!P0 BRA `(.L_x_4) ;  /* 0xfffffffc00dc8947 */ /* 0x000fea000383ffff */
.L_x_3:
[C---:B------:R-:W-:Y:S01]  /*0220*/  VIADD R4, R2.reuse, 0x10 ;  /* 0x0000001002047836 */ /* 0x040fe20000000000 */
[----:B------:R-:W-:Y:S01]  /*0230*/  UMOV UR5, 0x50 ;  /* 0x0000005000057882 */ /* 0x000fe20000000000 */
[----:B------:R-:W-:Y:S01]  /*0240*/  SHF.L.U32 R3, R3, R2, RZ ;  /* 0x0000000203037219 */ /* 0x000fe200000006ff */
[----:B------:R-:W-:Y:S01]  /*0250*/  ULEA UR5, UR6, UR5, 0x18 ;  /* 0x0000000506057291 */ /* 0x000fe2000f8ec0ff */
[----:B------:R-:W-:Y:S01]  /*0260*/  IMAD.SHL.U32 R2, R2, 0x20, RZ ;  /* 0x0000002002027824 */ /* 0x000fe200078e00ff */
[----:B------:R-:W-:-:S04]  /*0270*/  SHF.L.U32 R4, R5, R4, RZ ;  /* 0x0000000405047219 */ /* 0x000fc800000006ff */
[----:B------:R-:W-:-:S05]  /*0280*/  LOP3.LUT R3, R4, R3, RZ, 0xfc, !PT ;  /* 0x0000000304037212 */ /* 0x000fca00078efcff */
[----:B------:R2:W-:Y:S04]  /*0290*/  ATOMS.OR RZ, [UR5], R3 ;  /* 0x00000003ffff798c */ /* 0x0005e8000b000005 */
[----:B------:R2:W-:Y:S01]  /*02a0*/  STS [UR4], R2 ;  /* 0x00000002ff007988 */ /* 0x0005e20008000804 */
[----:B------:R-:W-:Y:S05]  /*02b0*/  BRA `(.L_x_2) ;  /* 0x0000000000107947 */ /* 0x000fea0003800000 */
.L_x_1:
[----:B------:R-:W-:Y:S01]  /*02c0*/  IMAD.MOV.U32 R3, RZ, RZ, -0x1 ;  /* 0xffffffffff037424 */ /* 0x000fe200078e00ff */
[----:B------:R-:W-:-:S04]  /*02d0*/  MOV R2, 0x300 ;  /* 0x0000030000027802 */ /* 0x000fc80000000f00 */
[----:B------:R2:W-:Y:S03]  /*02e0*/  STS [UR4], R3 ;  /* 0x00000003ff007988 */ /* 0x0005e60008000804 */
[----:B-12---:R-:W-:Y:S05]  /*02f0*/  CALL.REL.NOINC `($__internal_1_$__cuda_sm10x_tcgen05_guardrail_trap_phase_invalid_during_alloc) ;  /* 0x0000002000d87944 */ /* 0x006fea0003c00000 */
.L_x_2:
[----:B------:R-:W-:Y:S05]  /*0300*/  WARPSYNC.ALL ;  /* 0x0000000000007948 */ /* 0x000fea0003800000 */
[----:B------:R-:W-:Y:S01]  /*0310*/  NOP ;  /* 0x0000000000007918 */ /* 0x000fe20000000000 */
.L_x_0:
[----:B------:R-:W3:Y:S08]  /*0320*/  S2UR UR5, SR_CgaCtaId ;  /* 0x00000000000579c3 */ /* 0x000ef00000008800 */
[----:B------:R-:W-:Y:S01]  /*0330*/  BAR.SYNC.DEFER_BLOCKING 0x0 ;  /* 0x0000000000007b1d */ /* 0x000fe20000010000 */
[----:B------:R-:W-:-:S05]  /*0340*/  LOP3.LUT R68, R0, 0xff, RZ, 0xc0, !PT ;  /* 0x000000ff00447812 */ /* 0x000fca00078ec0ff */
[----:B------:R-:W-:Y:S02]  /*0350*/  UMOV UR4, 0x400 ;  /* 0x0000040000047882 */ /* 0x000fe40000000000 */
[----:B------:R-:W4:Y:S08]  /*0360*/  LDC R10, c[0x0][0x3a0] ;  /* 0x0000e800ff0a7b82 */ /* 0x000f300000000800 */
[----:B------:R-:W5:Y:S01]  /*0370*/  S2UR UR14, SR_CTAID.Y ;  /* 0x00000000000e79c3 */ /* 0x000f620000002600 */
[----:B---3--:R-:W-:-:S09]  /*0380*/  ULEA UR26, UR5, UR4, 0x18 ;  /* 0x00000004051a7291 */ /* 0x008fd2000f8ec0ff */
[----:B--2---:R-:W2:Y:S01]  /*0390*/  LDS R3, [UR26] ;  /* 0x0000001aff037984 */ /* 0x004ea20008000800 */
[----:B------:R-:W-:Y:S06]  /*03a0*/  BAR.SYNC.DEFER_BLOCKING 0x0 ;  /* 0x0000000000007b1d */ /* 0x000fec0000010000 */
[----:B------:R-:W-:Y:S05]  /*03b0*/  @P2 BRA `(.L_x_5) ;  /* 0x0000000000182947 */ /* 0x000fea0003800000 */
[----:B------:R-:W-:Y:S01]  /*03c0*/  ELECT P0, URZ, PT ;  /* 0x0000000000ff782f */ /* 0x000fe20003800000 */
[----:B------:R-:W-:Y:S01]  /*03d0*/  IMAD.MOV.U32 R2, RZ, RZ, 0x1 ;  /* 0x00000001ff027424 */ /* 0x000fe200078e00ff */
[----:B------:R-:W-:Y:S01]  /*03e0*/  UMOV UR4, 0x40 ;  /* 0x0000004000047882 */ /* 0x000fe20000000000 */
[----:B------:R-:W-:Y:S01]  /*03f0*/  UVIRTCOUNT.DEALLOC.SMPOOL 0x80 ;  /* 0x000000800000784c */ /* 0x000fe20000000000 */
[----:B------:R-:W-:-:S09]  /*0400*/  ULEA UR4, UR5, UR4, 0x18 ;  /* 0x0000000405047291 */ /* 0x000fd2000f8ec0ff */
[----:B------:R3:W-:Y:S03]  /*0410*/  @P0 STS.U8 [UR4], R2 ;  /* 0x00000002ff000988 */ /* 0x0007e60008000004 */
.L_x_5:
[----:B------:R-:W3:Y:S01]  /*0420*/  S2UR UR4, SR_CTAID.Z ;  /* 0x00000000000479c3 */ /* 0x000ee20000002700 */
[----:B------:R-:W5:Y:S01]  /*0430*/  LDCU UR5, c[0x0][0x370] ;  /* 0x00006e00ff0577ac */ /* 0x000f620008000800 */
[----:B------:R-:W-:Y:S01]  /*0440*/  ISETP.GE.U32.AND P0, PT, R68, 0x20, PT ;  /* 0x000000204400780c */ /* 0x000fe20003f06070 */
[----:B----4-:R-:W-:Y:S01]  /*0450*/  VIADD R5, R10, 0xffffffff ;  /* 0xffffffff0a057836 */ /* 0x010fe20000000000 */
[C---:B------:R-:W-:Y:S01]  /*0460*/  ISETP.NE.U32.AND P3, PT, R68.reuse, RZ, PT ;  /* 0x000000ff4400720c */ /* 0x040fe20003f65070 */
[----:B------:R-:W3:Y:S01]  /*0470*/  LDCU UR6, c[0x0][0x374] ;  /* 0x00006e80ff0677ac */ /* 0x000ee20008000800 */
[----:B------:R-:W-:Y:S01]  /*0480*/  LEA R4, R68, UR26, 0x2 ;  /* 0x0000001a44047c11 */ /* 0x000fe2000f8e10ff */
[----:B------:R-:W-:Y:S01]  /*0490*/  BSSY.RECONVERGENT B0, `(.L_x_6) ;  /* 0x0000015000007945 */ /* 0x000fe20003800200 */
[----:B------:R-:W5:Y:S01]  /*04a0*/  S2UR UR10, SR_CTAID.X ;  /* 0x00000000000a79c3 */ /* 0x000f620000002500 */
[----:B------:R-:W4:Y:S01]  /*04b0*/  LDCU.64 UR24, c[0x0][0x3c0] ;  /* 0x00007800ff1877ac */ /* 0x000f220008000a00 */
[----:B--2---:R-:W-:-:S05]  /*04c0*/  R2UR UR27, R3 ;  /* 0x00000000031b72ca */ /* 0x004fca00000e0000 */
[----:B------:R2:W-:Y:S01]  /*04d0*/  @!P0 STS [R4], RZ ;  /* 0x000000ff04008388 */ /* 0x0005e20000000800 */
[----:B------:R-:W1:Y:S01]  /*04e0*/  LDC R6, c[0x0][0x398] ;  /* 0x0000e600ff067b82 */ /* 0x000e620000000800 */
[----:B------:R-:W-:Y:S02]  /*04f0*/  NOP ;  /* 0x0000000000007918 */ /* 0x000fe40000000000 */
[----:B------:R2:W-:Y:S01]  /*0500*/  @!P3 STS [UR26+0x20], R5 ;  /* 0x00002005ff00b988 */ /* 0x0005e2000800081a */
[----:B---3-5:R-:W-:-:S04]  /*0510*/  UIMAD UR4, UR4, UR6, UR14 ;  /* 0x00000006040472a4 */ /* 0x028fc8000f8e020e */
[----:B------:R-:W-:-:S04]  /*0520*/  UIMAD UR4, UR4, UR5, UR10 ;  /* 0x00000005040472a4 */ /* 0x000fc8000f8e020a */
[----:B------:R-:W-:-:S04]  /*0530*/  UIMAD UR4, UR4, 0x180, URZ ;  /* 0x00000180040478a4 */ /* 0x000fc8000f8e02ff */
[----:B----4-:R-:W-:Y:S01]  /*0540*/  UIADD3 UR6, UP0, UPT, UR4, UR24, URZ ;  /* 0x0000001804067290 */ /* 0x010fe2000ff1e0ff */
[----:B-1----:R-:W-:-:S03]  /*0550*/  VIADD R6, R6, 0xffffffff ;  /* 0xffffffff06067836 */ /* 0x002fc60000000000 */
[----:B------:R-:W-:Y:S01]  /*0560*/  ULEA.HI.X.SX32 UR7, UR4, UR25, 0x1, UP0 ;  /* 0x0000001904077291 */ /* 0x000fe200080f0eff */
[----:B--2---:R-:W-:Y:S11]  /*0570*/  @P3 BRA `(.L_x_7) ;  /* 0x0000000000183947 */ /* 0x004ff60003800000 */
[----:B------:R-:W1:Y:S01]  /*0580*/  LDS R2, [UR26+0x8] ;  /* 0x0000081aff027984 */ /* 0x000e620008000800 */
[----:B------:R-:W2:Y:S01]  /*0590*/  LDC.64 R8, c[0x0][0x380] ;  /* 0x0000e000ff087b82 */ /* 0x000ea20000000a00 */
[----:B------:R-:W-:Y:S02]  /*05a0*/  IMAD.MOV.U32 R3, RZ, RZ, 0x70 ;  /* 0x00000070ff037424 */ /* 0x000fe400078e00ff */
[----:B--2---:R2:W-:Y:S03]  /*05b0*/  STS.64 [UR26], R8 ;  /* 0x00000008ff007988 */ /* 0x0045e60008000a1a */
[----:B-1----:R-:W-:-:S05]  /*05c0*/  LOP3.LUT R2, R2, 0x10, R3, 0xd8, !PT ;  /* 0x0000001002027812 */ /* 0x002fca00078ed803 */
[----:B------:R2:W-:Y:S02]  /*05d0*/  STS [UR26+0x8], R2 ;  /* 0x00000802ff007988 */ /* 0x0005e4000800081a */
.L_x_7:
[----:B------:R-:W-:Y:S05]  /*05e0*/  BSYNC.RECONVERGENT B0 ;  /* 0x0000000000007941 */ /* 0x000fea0003800200 */
.L_x_6:
[----:B------:R-:W-:Y:S04]  /*05f0*/  BSSY.RECONVERGENT B0, `(.L_x_8) ;  /* 0x000000a000007945 */ /* 0x000fe80003800200 */
[----:B------:R-:W-:Y:S05]  /*0600*/  @P3 BRA `(.L_x_9) ;  /* 0x0000000000203947 */ /* 0x000fea0003800000 */
[----:B--2---:R-:W1:Y:S01]  /*0610*/  LDS R2, [UR26+0x34] ;  /* 0x0000341aff027984 */ /* 0x004e620008000800 */
[----:B------:R-:W-:Y:S02]  /*0620*/  IMAD.MOV.U32 R3, RZ, RZ, 0x1f000000 ;  /* 0x1f000000ff037424 */ /* 0x000fe400078e00ff */
[----:B------:R-:W-:Y:S01]  /*0630*/  @!P3 IMAD.MOV.U32 R7, RZ, RZ, 0x3f ;  /* 0x0000003fff07b424 */ /* 0x000fe200078e00ff */
[----:B------:R-:W2:Y:S02]  /*0640*/  @!P3 LDS R8, [UR26+0x38] ;  /* 0x0000381aff08b984 */ /* 0x000ea40008000800 */
[----:B-1----:R-:W-:Y:S02]  /*0650*/  LOP3.LUT R2, R2, 0xff000000, R3, 0xb8, !PT ;  /* 0xff00000002027812 */ /* 0x002fe400078eb803 */
[----:B--2---:R-:W-:-:S03]  /*0660*/  @!P3 LOP3.LUT R3, R8, 0xff, R7, 0xb8, !PT ;  /* 0x000000ff0803b812 */ /* 0x004fc600078eb807 */
[----:B------:R1:W-:Y:S04]  /*0670*/  STS [UR26+0x34], R2 ;  /* 0x00003402ff007988 */ /* 0x0003e8000800081a */
[----:B------:R1:W-:Y:S02]  /*0680*/  @!P3 STS [UR26+0x38], R3 ;  /* 0x00003803ff00b988 */ /* 0x0003e4000800081a */
.L_x_9:
[----:B------:R-:W-:Y:S05]  /*0690*/  BSYNC.RECONVERGENT B0 ;  /* 0x0000000000007941 */ /* 0x000fea0003800200 */
.L_x_8:
[----:B------:R-:W-:Y:S04]  /*06a0*/  BSSY.RECONVERGENT B0, `(.L_x_10) ;  /* 0x000000a000007945 */ /* 0x000fe80003800200 */
[----:B------:R-:W-:Y:S05]  /*06b0*/  @P3 BRA `(.L_x_11) ;  /* 0x0000000000203947 */ /* 0x000fea0003800000 */
[----:B-12---:R-:W1:Y:S01]  /*06c0*/  LDS R2, [UR26+0x1c] ;  /* 0x00001c1aff027984 */ /* 0x006e620008000800 */
[----:B------:R-:W2:Y:S03]  /*06d0*/  LDC.64 R8, c[0x0][0x3a8] ;  /* 0x0000ea00ff087b82 */ /* 0x000ea60000000a00 */
[----:B------:R3:W-:Y:S01]  /*06e0*/  STS [UR26+0x24], R6 ;  /* 0x00002406ff007988 */ /* 0x0007e2000800081a */
[--C-:B--2---:R-:W-:Y:S02]  /*06f0*/  SHF.R.U32.HI R7, RZ, 0x4, R9.reuse ;  /* 0x00000004ff077819 */ /* 0x104fe40000011609 */
[----:B------:R-:W-:-:S05]  /*0700*/  SHF.R.U64 R3, R8, 0x4, R9 ;  /* 0x0000000408037819 */ /* 0x000fca0000001209 */
[----:B------:R3:W-:Y:S01]  /*0710*/  STS [UR26+0xc], R3 ;  /* 0x00000c03ff007988 */ /* 0x0007e2000800081a */
[----:B-1----:R-:W-:-:S05]  /*0720*/  LOP3.LUT R2, R2, 0xf, R7, 0xb8, !PT ;  /* 0x0000000f02027812 */ /* 0x002fca00078eb807 */
[----:B------:R3:W-:Y:S02]  /*0730*/  STS [UR26+0x1c], R2 ;  /* 0x00001c02ff007988 */ /* 0x0007e4000800081a */
.L_x_11:
[----:B------:R-:W-:Y:S05]  /*0740*/  BSYNC.RECONVERGENT B0 ;  /* 0x0000000000007941 */ /* 0x000fea0003800200 */
.L_x_10:
[----:B------:R-:W-:Y:S04]  /*0750*/  BSSY.RECONVERGENT B1, `(.L_x_12) ;  /* 0x000001d000017945 */ /* 0x000fe80003800200 */
[----:B------:R-:W-:Y:S04]  /*0760*/  BSSY.RELIABLE B0, `(.L_x_13) ;  /* 0x0000018000007945 */ /* 0x000fe80003800100 */
[----:B------:R-:W-:Y:S05]  /*0770*/  @P3 BRA `(.L_x_14) ;  /* 0x00000000001c3947 */ /* 0x000fea0003800000 */
[----:B-123--:R-:W1:Y:S02]  /*0780*/  LDS R2, [UR26+0x34] ;  /* 0x0000341aff027984 */ /* 0x00ee640008000800 */
[----:B-1----:R-:W-:-:S05]  /*0790*/  LOP3.LUT R2, R2, 0x7, RZ, 0xb8, !PT ;  /* 0x0000000702027812 */ /* 0x002fca00078eb8ff */
[----:B------:R1:W-:Y:S01]  /*07a0*/  STS [UR26+0x34], R2 ;  /* 0x00003402ff007988 */ /* 0x0003e2000800081a */
[----:B------:R-:W-:Y:S05]  /*07b0*/  @P3 BRA `(.L_x_15) ;  /* 0x00000000001c3947 */ /* 0x000fea0003800000 */
[----:B-1----:R-:W1:Y:S02]  /*07c0*/  LDS R2, [UR26+0x34] ;  /* 0x0000341aff027984 */ /* 0x002e640008000800 */
[----:B-1----:R-:W-:-:S05]  /*07d0*/  LOP3.LUT R2, R2, 0x38, RZ, 0xb8, !PT ;  /* 0x0000003802027812 */ /* 0x002fca00078eb8ff */
[----:B------:R4:W-:Y:S02]  /*07e0*/  STS [UR26+0x34], R2 ;  /* 0x00003402ff007988 */ /* 0x0009e4000800081a */
.L_x_14:
[----:B------:R-:W-:Y:S05]  /*07f0*/  @P3 BRA `(.L_x_16) ;  /* 0x00000000001c3947 */ /* 0x000fea0003800000 */
[----:B-1234-:R-:W1:Y:S02]  /*0800*/  LDS R2, [UR26+0x8] ;  /* 0x0000081aff027984 */ /* 0x01ee640008000800 */
[----:B-1----:R-:W-:-:S05]  /*0810*/  LOP3.LUT R2, R2, 0x780, RZ, 0xb8, !PT ;  /* 0x0000078002027812 */ /* 0x002fca00078eb8ff */
[----:B------:R2:W-:Y:S02]  /*0820*/  STS [UR26+0x8], R2 ;  /* 0x00000802ff007988 */ /* 0x0005e4000800081a */
.L_x_15:
[----:B------:R-:W-:Y:S05]  /*0830*/  @P3 BRA `(.L_x_17) ;  /* 0x0000000000283947 */ /* 0x000fea0003800000 */
[----:B-12---:R-:W1:Y:S02]  /*0840*/  LDS R2, [UR26+0x8] ;  /* 0x0000081aff027984 */ /* 0x006e640008000800 */
[----:B-1----:R-:W-:-:S05]  /*0850*/  LOP3.LUT R2, R2, 0x1800, RZ, 0xb8, !PT ;  /* 0x0000180002027812 */ /* 0x002fca00078eb8ff */
[----:B------:R5:W-:Y:S02]  /*0860*/  STS [UR26+0x8], R2 ;  /* 0x00000802ff007988 */ /* 0x000be4000800081a */
.L_x_16:
[----:B------:R-:W-:Y:S05]  /*0870*/  @P3 BREAK.RELIABLE B0 ;  /* 0x0000000000003942 */ /* 0x000fea0003800100 */
[----:B------:R-:W-:Y:S05]  /*0880*/  @P3 BRA `(.L_x_18) ;  /* 0x0000000000243947 */ /* 0x000fea0003800000 */
[----:B-1-3--:R-:W1:Y:S01]  /*0890*/  LDS R3, [UR26+0x8] ;  /* 0x0000081aff037984 */ /* 0x00ae620008000800 */
[----:B--2-45:R-:W-:-:S05]  /*08a0*/  IMAD.MOV.U32 R2, RZ, RZ, 0x6000 ;  /* 0x00006000ff027424 */ /* 0x034fca00078e00ff */
[----:B-1----:R-:W-:-:S04]  /*08b0*/  LOP3.LUT R2, R3, 0x2000, R2, 0xd8, !PT ;  /* 0x0000200003027812 */ /* 0x002fc800078ed802 */
[----:B------:R-:W-:-:S05]  /*08c0*/  LOP3.LUT R2, R2, 0x400000, RZ, 0xb8, !PT ;  /* 0x0040000002027812 */ /* 0x000fca00078eb8ff */
[----:B------:R3:W-:Y:S02]  /*08d0*/  STS [UR26+0x8], R2 ;  /* 0x00000802ff007988 */ /* 0x0007e4000800081a */
.L_x_17:
[----:B------:R-:W-:Y:S05]  /*08e0*/  BSYNC.RELIABLE B0 ;  /* 0x0000000000007941 */ /* 0x000fea0003800100 */
.L_x_13:
[----:B-123--:R-:W1:Y:S02]  /*08f0*/  @!P3 LDS R2, [UR26+0x8] ;  /* 0x0000081aff02b984 */ /* 0x00ee640008000800 */
[----:B-1----:R-:W-:-:S05]  /*0900*/  @!P3 LOP3.LUT R2, R2, 0x8000, RZ, 0xb8, !PT ;  /* 0x000080000202b812 */ /* 0x002fca00078eb8ff */
[----:B------:R1:W-:Y:S02]  /*0910*/  @!P3 STS [UR26+0x8], R2 ;  /* 0x00000802ff00b988 */ /* 0x0003e4000800081a */
.L_x_18:
[----:B------:R-:W-:Y:S05]  /*0920*/  BSYNC.RECONVERGENT B1 ;  /* 0x0000000000017941 */ /* 0x000fea0003800200 */
.L_x_12:
[----:B------:R-:W-:Y:S05]  /*0930*/  WARPSYNC.ALL ;  /* 0x0000000000007948 */ /* 0x000fea0003800000 */
[----:B------:R-:W-:Y:S01]  /*0940*/  NOP ;  /* 0x0000000000007918 */ /* 0x000fe20000000000 */
[----:B------:R-:W1:Y:S02]  /*0950*/  LDC R7, c[0x0][0x39c] ;  /* 0x0000e700ff077b82 */ /* 0x000e640000000800 */
[----:B-1----:R-:W-:Y:S01]  /*0960*/  VIADD R7, R7, 0xffffffff ;  /* 0xffffffff07077836 */ /* 0x002fe20000000000 */
[----:B------:R-:W-:Y:S06]  /*0970*/  @P0 BRA `(.L_x_19) ;  /* 0x0000000000300947 */ /* 0x000fec0003800000 */
[----:B--2345:R-:W1:Y:S01]  /*0980*/  S2R R2, SR_LANEID ;  /* 0x0000000000027919 */ /* 0x03ce620000000000 */
[----:B------:R-:W-:Y:S05]  /*0990*/  WARPSYNC.ALL ;  /* 0x0000000000007948 */ /* 0x000fea0003800000 */
[----:B------:R-:W-:Y:S01]  /*09a0*/  NOP ;  /* 0x0000000000007918 */ /* 0x000fe20000000000 */
[----:B-1----:R-:W-:-:S05]  /*09b0*/  IMAD.SHL.U32 R8, R2, 0x4, RZ ;  /* 0x0000000402087824 */ /* 0x002fca00078e00ff */
[----:B------:R-:W1:Y:S01]  /*09c0*/  LDS R9, [R8+UR26] ;  /* 0x0000001a08097984 */ /* 0x000e620008000800 */
[----:B------:R-:W-:-:S05]  /*09d0*/  IADD3 R2, P1, PT, R8, UR6, RZ ;  /* 0x0000000608027c10 */ /* 0x000fca000ff3e0ff */
[----:B------:R-:W-:-:S05]  /*09e0*/  IMAD.X R3, RZ, RZ, UR7, P1 ;  /* 0x00000007ff037e24 */ /* 0x000fca00088e06ff */
[----:B-1----:R1:W2:Y:S01]  /*09f0*/  ATOMG.E.EXCH.STRONG.GPU PT, RZ, [R2], R9 ;  /* 0x0000000902ff73a8 */ /* 0x0022a200041ee100 */
[----:B------:R-:W-:-:S04]  /*0a00*/  DEPBAR {5,4,3,2,1,0} ;  /* 0x0000003f0000791a */ /* 0x000fc80000000000 */
[----:B------:R-:W3:Y:S02]  /*0a10*/  CCTL.E.C.LDCU.IV.DEEP [UR6] ;  /* 0x0000000006007540 */ /* 0x000ee40009c08000 */
[----:B---3--:R1:W-:Y:S01]  /*0a20*/  UTMACCTL.IV [UR6] ;  /* 0x00000000060079b9 */ /* 0x0083e20008000000 */
[----:B------:R-:W-:Y:S01]  /*0a30*/  NOP ;  /* 0x0000000000007918 */ /* 0x000fe20000000000 */
.L_x_19:
[----:B------:R-:W-:Y:S05]  /*0a40*/  @P0 BRA `(.L_x_20) ;  /* 0x00000000000c0947 */ /* 0x000fea0003800000 */
[----:B------:R0:W-:Y:S01]  /*0a50*/  UTMACMDFLUSH ;  /* 0x00000000000079b7 */ /* 0x0001e20000000000 */
[----:B------:R-:W-:Y:S05]  /*0a60*/  @P0 BRA `(.L_x_20) ;  /* 0x0000000000040947 */ /* 0x000fea0003800000 */
[----:B------:R-:W-:-:S04]  /*0a70*/  DEPBAR.LE SB0, 0x0 ;  /* 0x000080000000791a */ /* 0x000fc80000000000 */
.L_x_20:
[----:B------:R-:W-:Y:S05]  /*0a80*/  WARPSYNC.ALL ;  /* 0x0000000000007948 */ /* 0x000fea0003800000 */
[----:B------:R-:W-:Y:S01]  /*0a90*/  NOP ;  /* 0x0000000000007918 */ /* 0x000fe20000000000 */
[----:B--2---:R-:W-:Y:S06]  /*0aa0*/  BAR.SYNC.DEFER_BLOCKING 0x0 ;  /* 0x0000000000007b1d */ /* 0x004fec0000010000 */
[----:B------:R-:W-:Y:S02]  /*0ab0*/  BSSY.RECONVERGENT B1, `(.L_x_21) ;  /* 0x000000b000017945 */ /* 0x000fe40003800200 */
[----:B------:R-:W-:Y:S06]  /*0ac0*/  BAR.SYNC.DEFER_BLOCKING 0x0 ;  /* 0x0000000000007b1d */ /* 0x000fec0000010000 */
[----:B------:R2:W-:Y:S01]  /*0ad0*/  @!P0 STS [R4], RZ ;  /* 0x000000ff04008388 */ /* 0x0005e20000000800 */
[----:B------:R-:W-:Y:S01]  /*0ae0*/  NOP ;  /* 0x0000000000007918 */ /* 0x000fe20000000000 */
[----:B------:R-:W-:Y:S05]  /*0af0*/  @P3 BRA `(.L_x_22) ;  /* 0x0000000000183947 */ /* 0x000fea0003800000 */
[----:B-1-345:R-:W1:Y:S01]  /*0b00*/  LDS R2, [UR26+0x8] ;  /* 0x0000081aff027984 */ /* 0x03ae620008000800 */
[----:B------:R-:W3:Y:S01]  /*0b10*/  LDC.64 R8, c[0x0][0x388] ;  /* 0x0000e200ff087b82 */ /* 0x000ee20000000a00 */
[----:B------:R-:W-:Y:S02]  /*0b20*/  IMAD.MOV.U32 R3, RZ, RZ, 0x70 ;  /* 0x00000070ff037424 */ /* 0x000fe400078e00ff */
[----:B---3--:R3:W-:Y:S03]  /*0b30*/  STS.64 [UR26], R8 ;  /* 0x00000008ff007988 */ /* 0x0087e60008000a1a */
[----:B-1----:R-:W-:-:S05]  /*0b40*/  LOP3.LUT R2, R2, 0x10, R3, 0xd8, !PT ;  /* 0x0000001002027812 */ /* 0x002fca00078ed803 */
[----:B------:R3:W-:Y:S02]  /*0b50*/  STS [UR26+0x8], R2 ;  /* 0x00000802ff007988 */ /* 0x0007e4000800081a */
.L_x_22:
[----:B-1----:R-:W-:Y:S05]  /*0b60*/  BSYNC.RECONVERGENT B1 ;  /* 0x0000000000017941 */ /* 0x002fea0003800200 */
.L_x_21:
[----:B------:R-:W-:Y:S04]  /*0b70*/  BSSY.RECONVERGENT B1, `(.L_x_23) ;  /* 0x000000a000017945 */ /* 0x000fe80003800200 */
[----:B------:R-:W-:Y:S05]  /*0b80*/  @P3 BRA `(.L_x_24) ;  /* 0x0000000000203947 */ /* 0x000fea0003800000 */
[----:B---345:R-:W1:Y:S01]  /*0b90*/  LDS R2, [UR26+0x34] ;  /* 0x0000341aff027984 */ /* 0x038e620008000800 */
[----:B------:R-:W-:Y:S02]  /*0ba0*/  IMAD.MOV.U32 R3, RZ, RZ, 0x7f000000 ;  /* 0x7f000000ff037424 */ /* 0x000fe400078e00ff */
[----:B------:R-:W-:Y:S01]  /*0bb0*/  @!P3 IMAD.MOV.U32 R8, RZ, RZ, 0x1f ;  /* 0x0000001fff08b424 */ /* 0x000fe200078e00ff */
[----:B------:R-:W3:Y:S02]  /*0bc0*/  @!P3 LDS R9, [UR26+0x38] ;  /* 0x0000381aff09b984 */ /* 0x000ee40008000800 */
[----:B-1----:R-:W-:Y:S02]  /*0bd0*/  LOP3.LUT R2, R2, 0xff000000, R3, 0xb8, !PT ;  /* 0xff00000002027812 */ /* 0x002fe400078eb803 */
[----:B---3--:R-:W-:-:S03]  /*0be0*/  @!P3 LOP3.LUT R3, R9, 0xff, R8, 0xb8, !PT ;  /* 0x000000ff0903b812 */ /* 0x008fc600078eb808 */
[----:B------:R1:W-:Y:S04]  /*0bf0*/  STS [UR26+0x34], R2 ;  /* 0x00003402ff007988 */ /* 0x0003e8000800081a */
[----:B------:R1:W-:Y:S02]  /*0c00*/  @!P3 STS [UR26+0x38], R3 ;  /* 0x00003803ff00b988 */ /* 0x0003e4000800081a */
.L_x_24:
[----:B------:R-:W-:Y:S05]  /*0c10*/  BSYNC.RECONVERGENT B1 ;  /* 0x0000000000017941 */ /* 0x000fea0003800200 */
.L_x_23:
[----:B------:R-:W-:Y:S04]  /*0c20*/  BSSY.RECONVERGENT B1, `(.L_x_25) ;  /* 0x0000004000017945 */ /* 0x000fe80003800200 */
[----:B------:R-:W-:Y:S05]  /*0c30*/  @P3 BRA `(.L_x_26) ;  /* 0x0000000000083947 */ /* 0x000fea0003800000 */
[----:B------:R1:W-:Y:S04]  /*0c40*/  STS [UR26+0x24], R5 ;  /* 0x00002405ff007988 */ /* 0x0003e8000800081a */
[----:B------:R1:W-:Y:S02]  /*0c50*/  STS [UR26+0x20], R7 ;  /* 0x00002007ff007988 */ /* 0x0003e4000800081a */
.L_x_26:
[----:B------:R-:W-:Y:S05]  /*0c60*/  BSYNC.RECONVERGENT B1 ;  /* 0x0000000000017941 */ /* 0x000fea0003800200 */
.L_x_25:
[----:B------:R-:W-:Y:S04]  /*0c70*/  BSSY.RECONVERGENT B2, `(.L_x_27) ;  /* 0x0000025000027945 */ /* 0x000fe80003800200 */
[----:B------:R-:W-:Y:S04]  /*0c80*/  BSSY.RELIABLE B1, `(.L_x_28) ;  /* 0x0000020000017945 */ /* 0x000fe80003800100 */
[----:B------:R-:W-:Y:S05]  /*0c90*/  @P3 BRA `(.L_x_29) ;  /* 0x00000000002c3947 */ /* 0x000fea0003800000 */
[----:B-1-345:R-:W1:Y:S01]  /*0ca0*/  LDS R2, [UR26+0x1c] ;  /* 0x00001c1aff027984 */ /* 0x03ae620008000800 */
[----:B------:R-:W3:Y:S02]  /*0cb0*/  LDC.64 R8, c[0x0][0x3b0] ;  /* 0x0000ec00ff087b82 */ /* 0x000ee40000000a00 */
[--C-:B---3--:R-:W-:Y:S02]  /*0cc0*/  SHF.R.U32.HI R5, RZ, 0x4, R9.reuse ;  /* 0x00000004ff057819 */ /* 0x108fe40000011609 */
[----:B------:R-:W-:-:S05]  /*0cd0*/  SHF.R.U64 R3, R8, 0x4, R9 ;  /* 0x0000000408037819 */ /* 0x000fca0000001209 */
[----:B------:R3:W-:Y:S01]  /*0ce0*/  STS [UR26+0xc], R3 ;  /* 0x00000c03ff007988 */ /* 0x0007e2000800081a */
[----:B-1----:R-:W-:-:S05]  /*0cf0*/  LOP3.LUT R2, R2, 0xf, R5, 0xb8, !PT ;  /* 0x0000000f02027812 */ /* 0x002fca00078eb805 */
[----:B------:R3:W-:Y:S01]  /*0d00*/  STS [UR26+0x1c], R2 ;  /* 0x00001c02ff007988 */ /* 0x0007e2000800081a */
[----:B------:R-:W-:Y:S05]  /*0d10*/  @P3 BRA `(.L_x_30) ;  /* 0x00000000001c3947 */ /* 0x000fea0003800000 */
[----:B---3--:R-:W1:Y:S02]  /*0d20*/  LDS R2, [UR26+0x34] ;  /* 0x0000341aff027984 */ /* 0x008e640008000800 */
[----:B-1----:R-:W-:-:S05]  /*0d30*/  LOP3.LUT R2, R2, 0x7, RZ, 0xb8, !PT ;  /* 0x0000000702027812 */ /* 0x002fca00078eb8ff */
[----:B------:R1:W-:Y:S02]  /*0d40*/  STS [UR26+0x34], R2 ;  /* 0x00003402ff007988 */ /* 0x0003e4000800081a */
.L_x_29:
[----:B------:R-:W-:Y:S05]  /*0d50*/  @P3 BRA `(.L_x_31) ;  /* 0x00000000001c3947 */ /* 0x000fea0003800000 */
[----:B-1-345:R-:W1:Y:S02]  /*0d60*/  LDS R2, [UR26+0x34] ;  /* 0x0000341aff027984 */ /* 0x03ae640008000800 */
[----:B-1----:R-:W-:-:S05]  /*0d70*/  LOP3.LUT R2, R2, 0x38, RZ, 0xb8, !PT ;  /* 0x0000003802027812 */ /* 0x002fca00078eb8ff */
[----:B------:R1:W-:Y:S02]  /*0d80*/  STS [UR26+0x34], R2 ;  /* 0x00003402ff007988 */ /* 0x0003e4000800081a */
.L_x_30:
[----:B------:R-:W-:Y:S05]  /*0d90*/  @P3 BRA `(.L_x_32) ;  /* 0x00000000001c3947 */ /* 0x000fea0003800000 */
[----:B-1-3--:R-:W1:Y:S02]  /*0da0*/  LDS R2, [UR26+0x8] ;  /* 0x0000081aff027984 */ /* 0x00ae640008000800 */
[----:B-1----:R-:W-:-:S05]  /*0db0*/  LOP3.LUT R2, R2, 0x780, RZ, 0xb8, !PT ;  /* 0x0000078002027812 */ /* 0x002fca00078eb8ff */
[----:B------:R1:W-:Y:S02]  /*0dc0*/  STS [UR26+0x8], R2 ;  /* 0x00000802ff007988 */ /* 0x0003e4000800081a */
.L_x_31:
[----:B------:R-:W-:Y:S05]  /*0dd0*/  @P3 BRA `(.L_x_33) ;  /* 0x0000000000283947 */ /* 0x000fea0003800000 */
[----:B-1-345:R-:W1:Y:S02]  /*0de0*/  LDS R2, [UR26+0x8] ;  /* 0x0000081aff027984 */ /* 0x03ae640008000800 */
[----:B-1----:R-:W-:-:S05]  /*0df0*/  LOP3.LUT R2, R2, 0x1800, RZ, 0xb8, !PT ;  /* 0x0000180002027812 */ /* 0x002fca00078eb8ff */
[----:B------:R4:W-:Y:S02]  /*0e00*/  STS [UR26+0x8], R2 ;  /* 0x00000802ff007988 */ /* 0x0009e4000800081a */
.L_x_32:
[----:B------:R-:W-:Y:S05]  /*0e10*/  @P3 BREAK.RELIABLE B1 ;  /* 0x0000000000013942 */ /* 0x000fea0003800100 */
[----:B------:R-:W-:Y:S05]  /*0e20*/  @P3 BRA `(.L_x_34) ;  /* 0x0000000000243947 */ /* 0x000fea0003800000 */
[----:B-1-34-:R-:W1:Y:S01]  /*0e30*/  LDS R2, [UR26+0x8] ;  /* 0x0000081aff027984 */ /* 0x01ae620008000800 */
[----:B------:R-:W-:-:S05]  /*0e40*/  IMAD.MOV.U32 R3, RZ, RZ, 0x6000 ;  /* 0x00006000ff037424 */ /* 0x000fca00078e00ff */
[----:B-1----:R-:W-:-:S04]  /*0e50*/  LOP3.LUT R2, R2, 0x6000, R3, 0xd8, !PT ;  /* 0x0000600002027812 */ /* 0x002fc800078ed803 */
[----:B------:R-:W-:-:S05]  /*0e60*/  LOP3.LUT R2, R2, 0x400000, RZ, 0xb8, !PT ;  /* 0x0040000002027812 */ /* 0x000fca00078eb8ff */
[----:B------:R1:W-:Y:S02]  /*0e70*/  STS [UR26+0x8], R2 ;  /* 0x00000802ff007988 */ /* 0x0003e4000800081a */
.L_x_33:
[----:B------:R-:W-:Y:S05]  /*0e80*/  BSYNC.RELIABLE B1 ;  /* 0x0000000000017941 */ /* 0x000fea0003800100 */
.L_x_28:
[----:B-1-345:R-:W1:Y:S02]  /*0e90*/  @!P3 LDS R2, [UR26+0x8] ;  /* 0x0000081aff02b984 */ /* 0x03ae640008000800 */
[----:B-1----:R-:W-:-:S05]  /*0ea0*/  @!P3 LOP3.LUT R2, R2, 0x8000, RZ, 0xb8, !PT ;  /* 0x000080000202b812 */ /* 0x002fca00078eb8ff */
[----:B------:R5:W-:Y:S02]  /*0eb0*/  @!P3 STS [UR26+0x8], R2 ;  /* 0x00000802ff00b988 */ /* 0x000be4000800081a */
.L_x_34:
[----:B------:R-:W-:Y:S05]  /*0ec0*/  BSYNC.RECONVERGENT B2 ;  /* 0x0000000000027941 */ /* 0x000fea0003800200 */
.L_x_27:
[----:B------:R-:W-:Y:S05]  /*0ed0*/  WARPSYNC.ALL ;  /* 0x0000000000007948 */ /* 0x000fea0003800000 */
[----:B------:R-:W-:Y:S01]  /*0ee0*/  NOP ;  /* 0x0000000000007918 */ /* 0x000fe20000000000 */
[----:B------:R-:W-:-:S04]  /*0ef0*/  UIADD3 UR5, UPT, UPT, UR4, 0x80, URZ ;  /* 0x0000008004057890 */ /* 0x000fc8000fffe0ff */
[----:B------:R-:W-:-:S04]  /*0f00*/  UIADD3 UR8, UP0, UPT, UR5, UR24, URZ ;  /* 0x0000001805087290 */ /* 0x000fc8000ff1e0ff */
[----:B------:R-:W-:Y:S01]  /*0f10*/  ULEA.HI.X.SX32 UR9, UR5, UR25, 0x1, UP0 ;  /* 0x0000001905097291 */ /* 0x000fe200080f0eff */
[----:B------:R-:W-:Y:S11]  /*0f20*/  @P0 BRA `(.L_x_35) ;  /* 0x0000000000300947 */ /* 0x000ff60003800000 */
[----:B-1-345:R-:W1:Y:S01]  /*0f30*/  S2R R2, SR_LANEID ;  /* 0x0000000000027919 */ /* 0x03ae620000000000 */
[----:B------:R-:W-:Y:S05]  /*0f40*/  WARPSYNC.ALL ;  /* 0x0000000000007948 */ /* 0x000fea0003800000 */
[----:B------:R-:W-:Y:S01]  /*0f50*/  NOP ;  /* 0x0000000000007918 */ /* 0x000fe20000000000 */
[----:B-1----:R-:W-:-:S05]  /*0f60*/  IMAD.SHL.U32 R8, R2, 0x4, RZ ;  /* 0x0000000402087824 */ /* 0x002fca00078e00ff */
[----:B------:R-:W1:Y:S01]  /*0f70*/  LDS R5, [R8+UR26] ;  /* 0x0000001a08057984 */ /* 0x000e620008000800 */
[----:B------:R-:W-:-:S05]  /*0f80*/  IADD3 R2, P1, PT, R8, UR8, RZ ;  /* 0x0000000808027c10 */ /* 0x000fca000ff3e0ff */
[----:B------:R-:W-:-:S05]  /*0f90*/  IMAD.X R3, RZ, RZ, UR9, P1 ;  /* 0x00000009ff037e24 */ /* 0x000fca00088e06ff */
[----:B-1----:R1:W3:Y:S01]  /*0fa0*/  ATOMG.E.EXCH.STRONG.GPU PT, RZ, [R2], R5 ;  /* 0x0000000502ff73a8 */ /* 0x0022e200041ee100 */
[----:B------:R-:W-:-:S04]  /*0fb0*/  DEPBAR {5,4,3,2,1,0} ;  /* 0x0000003f0000791a */ /* 0x000fc80000000000 */
[----:B------:R-:W4:Y:S02]  /*0fc0*/  CCTL.E.C.LDCU.IV.DEEP [UR8] ;  /* 0x0000000008007540 */ /* 0x000f240009c08000 */
[----:B----4-:R1:W-:Y:S01]  /*0fd0*/  UTMACCTL.IV [UR8] ;  /* 0x00000000080079b9 */ /* 0x0103e20008000000 */
[----:B------:R-:W-:Y:S01]  /*0fe0*/  NOP ;  /* 0x0000000000007918 */ /* 0x000fe20000000000 */
.L_x_35:
[----:B------:R-:W-:Y:S05]  /*0ff0*/  @P0 BRA `(.L_x_36) ;  /* 0x00000000000c0947 */ /* 0x000fea0003800000 */
[----:B------:R0:W-:Y:S01]  /*1000*/  UTMACMDFLUSH ;  /* 0x00000000000079b7 */ /* 0x0001e20000000000 */
[----:B------:R-:W-:Y:S05]  /*1010*/  @P0 BRA `(.L_x_36) ;  /* 0x0000000000040947 */ /* 0x000fea0003800000 */
[----:B------:R-:W-:-:S04]  /*1020*/  DEPBAR.LE SB0, 0x0 ;  /* 0x000080000000791a */ /* 0x000fc80000000000 */
.L_x_36:
[----:B------:R-:W-:Y:S05]  /*1030*/  WARPSYNC.ALL ;  /* 0x0000000000007948 */ /* 0x000fea0003800000 */
[----:B------:R-:W-:Y:S01]  /*1040*/  NOP ;  /* 0x0000000000007918 */ /* 0x000fe20000000000 */
[----:B---3--:R-:W-:Y:S06]  /*1050*/  BAR.SYNC.DEFER_BLOCKING 0x0 ;  /* 0x0000000000007b1d */ /* 0x008fec0000010000 */
[----:B------:R-:W-:Y:S02]  /*1060*/  BSSY.RECONVERGENT B2, `(.L_x_37) ;  /* 0x000000b000027945 */ /* 0x000fe40003800200 */
[----:B------:R-:W-:Y:S06]  /*1070*/  BAR.SYNC.DEFER_BLOCKING 0x0 ;  /* 0x0000000000007b1d */ /* 0x000fec0000010000 */
[----:B------:R3:W-:Y:S01]  /*1080*/  @!P0 STS [R4], RZ ;  /* 0x000000ff04008388 */ /* 0x0007e20000000800 */
[----:B------:R-:W-:Y:S01]  /*1090*/  NOP ;  /* 0x0000000000007918 */ /* 0x000fe20000000000 */
[----:B------:R-:W-:Y:S05]  /*10a0*/  @P3 BRA `(.L_x_38) ;  /* 0x0000000000183947 */ /* 0x000fea0003800000 */
[----:B-1--45:R-:W1:Y:S01]  /*10b0*/  LDS R2, [UR26+0x8] ;  /* 0x0000081aff027984 */ /* 0x032e620008000800 */
[----:B--23--:R-:W2:Y:S01]  /*10c0*/  LDC.64 R4, c[0x0][0x390] ;  /* 0x0000e400ff047b82 */ /* 0x00cea20000000a00 */
[----:B------:R-:W-:Y:S02]  /*10d0*/  IMAD.MOV.U32 R3, RZ, RZ, 0x70 ;  /* 0x00000070ff037424 */ /* 0x000fe400078e00ff */
[----:B--2---:R2:W-:Y:S03]  /*10e0*/  STS.64 [UR26], R4 ;  /* 0x00000004ff007988 */ /* 0x0045e60008000a1a */
[----:B-1----:R-:W-:-:S05]  /*10f0*/  LOP3.LUT R2, R2, 0x10, R3, 0xd8, !PT ;  /* 0x0000001002027812 */ /* 0x002fca00078ed803 */
[----:B------:R2:W-:Y:S02]  /*1100*/  STS [UR26+0x8], R2 ;  /* 0x00000802ff007988 */ /* 0x0005e4000800081a */
.L_x_38:
[----:B-1----:R-:W-:Y:S05]  /*1110*/  BSYNC.RECONVERGENT B2 ;  /* 0x0000000000027941 */ /* 0x002fea0003800200 */
.L_x_37:
[----:B------:R-:W-:Y:S04]  /*1120*/  BSSY.RECONVERGENT B3, `(.L_x_39) ;  /* 0x0000033000037945 */ /* 0x000fe80003800200 */
[----:B------:R-:W-:Y:S04]  /*1130*/  BSSY.RELIABLE B2, `(.L_x_40) ;  /* 0x000002e000027945 */ /* 0x000fe80003800100 */
[----:B------:R-:W-:Y:S05]  /*1140*/  @P3 BRA `(.L_x_41) ;  /* 0x0000000000243947 */ /* 0x000fea0003800000 */
[----:B--2-45:R-:W1:Y:S01]  /*1150*/  LDS R2, [UR26+0x34] ;  /* 0x0000341aff027984 */ /* 0x034e620008000800 */
[----:B------:R-:W-:-:S05]  /*1160*/  IMAD.MOV.U32 R3, RZ, RZ, 0x7f000000 ;  /* 0x7f000000ff037424 */ /* 0x000fca00078e00ff */
[----:B-1----:R-:W-:-:S05]  /*1170*/  LOP3.LUT R2, R2, 0xff000000, R3, 0xb8, !PT ;  /* 0xff00000002027812 */ /* 0x002fca00078eb803 */
[----:B------:R1:W-:Y:S01]  /*1180*/  STS [UR26+0x34], R2 ;  /* 0x00003402ff007988 */ /* 0x0003e2000800081a */
[----:B------:R-:W-:Y:S05]  /*1190*/  @P3 BRA `(.L_x_42) ;  /* 0x0000000000183947 */ /* 0x000fea0003800000 */
[----:B-1----:R-:W1:Y:S01]  /*11a0*/  LDS R2, [UR26+0x38] ;  /* 0x0000381aff027984 */ /* 0x002e620008000800 */
[----:B------:R-:W-:-:S05]  /*11b0*/  IMAD.MOV.U32 R3, RZ, RZ, 0x3f ;  /* 0x0000003fff037424 */ /* 0x000fca00078e00ff */
[----:B-1----:R-:W-:-:S05]  /*11c0*/  LOP3.LUT R2, R2, 0xff, R3, 0xb8, !PT ;  /* 0x000000ff02027812 */ /* 0x002fca00078eb803 */
[----:B------:R1:W-:Y:S02]  /*11d0*/  STS [UR26+0x38], R2 ;  /* 0x00003802ff007988 */ /* 0x0003e4000800081a */
.L_x_41:
[----:B------:R-:W-:Y:S05]  /*11e0*/  @P3 BRA `(.L_x_43) ;  /* 0x00000000000c3947 */ /* 0x000fea0003800000 */
[----:B------:R1:W-:Y:S02]  /*11f0*/  STS [UR26+0x20], R7 ;  /* 0x00002007ff007988 */ /* 0x0003e4000800081a */
.L_x_42:
[----:B------:R-:W-:Y:S05]  /*1200*/  @P3 BRA `(.L_x_44) ;  /* 0x0000000000243947 */ /* 0x000fea0003800000 */
[----:B------:R1:W-:Y:S02]  /*1210*/  STS [UR26+0x24], R6 ;  /* 0x00002406ff007988 */ /* 0x0003e4000800081a */
.L_x_43:
[----:B------:R-:W-:Y:S05]  /*1220*/  @P3 BRA `(.L_x_45) ;  /* 0x00000000002c3947 */ /* 0x000fea0003800000 */
[----:B-12-45:R-:W1:Y:S01]  /*1230*/  LDS R2, [UR26+0x1c] ;  /* 0x00001c1aff027984 */ /* 0x036e620008000800 */
[----:B------:R-:W2:Y:S02]  /*1240*/  LDC.64 R6, c[0x0][0x3b8] ;  /* 0x0000ee00ff067b82 */ /* 0x000ea40000000a00 */
[--C-:B--2---:R-:W-:Y:S02]  /*1250*/  SHF.R.U32.HI R5, RZ, 0x4, R7.reuse ;  /* 0x00000004ff057819 */ /* 0x104fe40000011607 */
[----:B------:R-:W-:-:S05]  /*1260*/  SHF.R.U64 R3, R6, 0x4, R7 ;  /* 0x0000000406037819 */ /* 0x000fca0000001207 */
[----:B------:R2:W-:Y:S01]  /*1270*/  STS [UR26+0xc], R3 ;  /* 0x00000c03ff007988 */ /* 0x0005e2000800081a */
[----:B-1----:R-:W-:-:S05]  /*1280*/  LOP3.LUT R2, R2, 0xf, R5, 0xb8, !PT ;  /* 0x0000000f02027812 */ /* 0x002fca00078eb805 */
[----:B------:R2:W-:Y:S02]  /*1290*/  STS [UR26+0x1c], R2 ;  /* 0x00001c02ff007988 */ /* 0x0005e4000800081a */
.L_x_44:
[----:B------:R-:W-:Y:S05]  /*12a0*/  @P3 BRA `(.L_x_46) ;  /* 0x00000000001c3947 */ /* 0x000fea0003800000 */
[----:B-12-45:R-:W1:Y:S02]  /*12b0*/  LDS R2, [UR26+0x34] ;  /* 0x0000341aff027984 */ /* 0x036e640008000800 */
[----:B-1----:R-:W-:-:S05]  /*12c0*/  LOP3.LUT R2, R2, 0x7, RZ, 0xb8, !PT ;  /* 0x0000000702027812 */ /* 0x002fca00078eb8ff */
[----:B------:R1:W-:Y:S02]  /*12d0*/  STS [UR26+0x34], R2 ;  /* 0x00003402ff007988 */ /* 0x0003e4000800081a */
.L_x_45:
[----:B------:R-:W-:Y:S05]  /*12e0*/  @P3 BRA `(.L_x_47) ;  /* 0x00000000001c3947 */ /* 0x000fea0003800000 */
[----:B-12-45:R-:W1:Y:S02]  /*12f0*/  LDS R2, [UR26+0x34] ;  /* 0x0000341aff027984 */ /* 0x036e640008000800 */
[----:B-1----:R-:W-:-:S05]  /*1300*/  LOP3.LUT R2, R2, 0x38, RZ, 0xb8, !PT ;  /* 0x0000003802027812 */ /* 0x002fca00078eb8ff */
[----:B------:R1:W-:Y:S02]  /*1310*/  STS [UR26+0x34], R2 ;  /* 0x00003402ff007988 */ /* 0x0003e4000800081a */
.L_x_46:
[----:B------:R-:W-:Y:S05]  /*1320*/  @P3 BRA `(.L_x_48) ;  /* 0x00000000001c3947 */ /* 0x000fea0003800000 */
[----:B-12-45:R-:W1:Y:S02]  /*1330*/  LDS R2, [UR26+0x8] ;  /* 0x0000081aff027984 */ /* 0x036e640008000800 */
[----:B-1----:R-:W-:-:S05]  /*1340*/  LOP3.LUT R2, R2, 0x780, RZ, 0xb8, !PT ;  /* 0x0000078002027812 */ /* 0x002fca00078eb8ff */
[----:B------:R1:W-:Y:S02]  /*1350*/  STS [UR26+0x8], R2 ;  /* 0x00000802ff007988 */ /* 0x0003e4000800081a */
.L_x_47:
[----:B------:R-:W-:Y:S05]  /*1360*/  @P3 BRA `(.L_x_49) ;  /* 0x0000000000283947 */ /* 0x000fea0003800000 */
[----:B-12-45:R-:W1:Y:S02]  /*1370*/  LDS R2, [UR26+0x8] ;  /* 0x0000081aff027984 */ /* 0x036e640008000800 */
[----:B-1----:R-:W-:-:S05]  /*1380*/  LOP3.LUT R2, R2, 0x1800, RZ, 0xb8, !PT ;  /* 0x0000180002027812 */ /* 0x002fca00078eb8ff */
[----:B------:R1:W-:Y:S02]  /*1390*/  STS [UR26+0x8], R2 ;  /* 0x00000802ff007988 */ /* 0x0003e4000800081a */
.L_x_48:
[----:B------:R-:W-:Y:S05]  /*13a0*/  @P3 BREAK.RELIABLE B2 ;  /* 0x0000000000023942 */ /* 0x000fea0003800100 */
[----:B------:R-:W-:Y:S05]  /*13b0*/  @P3 BRA `(.L_x_50) ;  /* 0x0000000000243947 */ /* 0x000fea0003800000 */
[----:B-12-45:R-:W1:Y:S01]  /*13c0*/  LDS R2, [UR26+0x8] ;  /* 0x0000081aff027984 */ /* 0x036e620008000800 */
[----:B------:R-:W-:-:S05]  /*13d0*/  IMAD.MOV.U32 R3, RZ, RZ, 0x6000 ;  /* 0x00006000ff037424 */ /* 0x000fca00078e00ff */
[----:B-1----:R-:W-:-:S04]  /*13e0*/  LOP3.LUT R2, R2, 0x6000, R3, 0xd8, !PT ;  /* 0x0000600002027812 */ /* 0x002fc800078ed803 */
[----:B------:R-:W-:-:S05]  /*13f0*/  LOP3.LUT R2, R2, 0x400000, RZ, 0xb8, !PT ;  /* 0x0040000002027812 */ /* 0x000fca00078eb8ff */
[----:B------:R1:W-:Y:S02]  /*1400*/  STS [UR26+0x8], R2 ;  /* 0x00000802ff007988 */ /* 0x0003e4000800081a */
.L_x_49:
[----:B------:R-:W-:Y:S05]  /*1410*/  BSYNC.RELIABLE B2 ;  /* 0x0000000000027941 */ /* 0x000fea0003800100 */
.L_x_40:
[----:B-12-45:R-:W1:Y:S02]  /*1420*/  @!P3 LDS R2, [UR26+0x8] ;  /* 0x0000081aff02b984 */ /* 0x036e640008000800 */
[----:B-1----:R-:W-:-:S05]  /*1430*/  @!P3 LOP3.LUT R2, R2, 0x8000, RZ, 0xb8, !PT ;  /* 0x000080000202b812 */ /* 0x002fca00078eb8ff */
[----:B------:R1:W-:Y:S02]  /*1440*/  @!P3 STS [UR26+0x8], R2 ;  /* 0x00000802ff00b988 */ /* 0x0003e4000800081a */
.L_x_50:
[----:B------:R-:W-:Y:S05]  /*1450*/  BSYNC.RECONVERGENT B3 ;  /* 0x0000000000037941 */ /* 0x000fea0003800200 */
.L_x_39:
        /* <DEDUP_REMOVED lines=9> */
[----:B-1-3--:R-:W-:-:S05]  /*14f0*/  IMAD.SHL.U32 R4, R2, 0x4, RZ ;  /* 0x0000000402047824 */ /* 0x00afca00078e00ff */
[----:B------:R-:W1:Y:S01]  /*1500*/  LDS R5, [R4+UR26] ;  /* 0x0000001a04057984 */ /* 0x000e620008000800 */
[----:B------:R-:W-:Y:S01]  /*1510*/  IADD3 R2, P1, PT, R4, UR24, RZ ;  /* 0x0000001804027c10 */ /* 0x000fe2000ff3e0ff */
[----:B------:R-:W-:-:S04]  /*1520*/  UMOV UR4, UR24 ;  /* 0x0000001800047c82 */ /* 0x000fc80008000000 */
[----:B------:R-:W-:Y:S01]  /*1530*/  IMAD.X R3, RZ, RZ, UR25, P1 ;  /* 0x00000019ff037e24 */ /* 0x000fe200088e06ff */
[----:B------:R-:W-:-:S04]  /*1540*/  UMOV UR5, UR25 ;  /* 0x0000001900057c82 */ /* 0x000fc80008000000 */
[----:B-1----:R1:W2:Y:S01]  /*1550*/  ATOMG.E.EXCH.STRONG.GPU PT, RZ, [R2], R5 ;  /* 0x0000000502ff73a8 */ /* 0x0022a200041ee100 */
[----:B------:R-:W-:-:S04]  /*1560*/  DEPBAR {5,4,3,2,1,0} ;  /* 0x0000003f0000791a */ /* 0x000fc80000000000 */
[----:B------:R-:W3:Y:S02]  /*1570*/  CCTL.E.C.LDCU.IV.DEEP [UR4] ;  /* 0x0000000004007540 */ /* 0x000ee40009c08000 */
[----:B---3--:R1:W-:Y:S01]  /*1580*/  UTMACCTL.IV [UR4] ;  /* 0x00000000040079b9 */ /* 0x0083e20008000000 */
[----:B------:R-:W-:Y:S01]  /*1590*/  NOP ;  /* 0x0000000000007918 */ /* 0x000fe20000000000 */
.L_x_51:
[----:B------:R-:W-:Y:S05]  /*15a0*/  @P0 BRA `(.L_x_52) ;  /* 0x00000000000c0947 */ /* 0x000fea0003800000 */
[----:B------:R0:W-:Y:S01]  /*15b0*/  UTMACMDFLUSH ;  /* 0x00000000000079b7 */ /* 0x0001e20000000000 */
[----:B------:R-:W-:Y:S05]  /*15c0*/  @P0 BRA `(.L_x_52) ;  /* 0x0000000000040947 */ /* 0x000fea0003800000 */
[----:B------:R-:W-:-:S04]  /*15d0*/  DEPBAR.LE SB0, 0x0 ;  /* 0x000080000000791a */ /* 0x000fc80000000000 */
.L_x_52:
[----:B------:R-:W-:Y:S05]  /*15e0*/  WARPSYNC.ALL ;  /* 0x0000000000007948 */ /* 0x000fea0003800000 */
[----:B------:R-:W-:Y:S01]  /*15f0*/  NOP ;  /* 0x0000000000007918 */ /* 0x000fe20000000000 */
[----:B--2---:R-:W-:Y:S01]  /*1600*/  BAR.SYNC.DEFER_BLOCKING 0x0 ;  /* 0x0000000000007b1d */ /* 0x004fe20000010000 */
[----:B------:R-:W-:Y:S01]  /*1610*/  ISETP.GE.AND P0, PT, R10, 0x1, PT ;  /* 0x000000010a00780c */ /* 0x000fe20003f06270 */
[----:B------:R-:W-:Y:S01]  /*1620*/  USHF.L.U32 UR14, UR14, 0x8, URZ ;  /* 0x000000080e0e7899 */ /* 0x000fe200080006ff */
[----:B-1--45:R-:W-:Y:S01]  /*1630*/  SHF.R.U32.HI R2, RZ, 0x5, R0 ;  /* 0x00000005ff027819 */ /* 0x032fe20000011600 */
[----:B------:R-:W-:-:S02]  /*1640*/  USHF.L.U32 UR19, UR10, 0x6, URZ ;  /* 0x000000060a137899 */ /* 0x000fc400080006ff */
[----:B------:R-:W-:Y:S01]  /*1650*/  VOTEU.ALL UP0, P3 ;  /* 0x0000000000ff7886 */ /* 0x000fe20001800000 */
[----:B------:R-:W-:Y:S01]  /*1660*/  UMOV UR4, 0x1 ;  /* 0x0000000100047882 */ /* 0x000fe20000000000 */
[----:B------:R-:W-:Y:S01]  /*1670*/  VOTEU.ALL UP1, P3 ;  /* 0x0000000000ff7886 */ /* 0x000fe20001820000 */
[----:B------:R-:W-:Y:S02]  /*1680*/  R2UR UR15, R2 ;  /* 0x00000000020f72ca */ /* 0x000fe400000e0000 */
[----:B------:R-:W-:-:S04]  /*1690*/  @!UP0 UIADD3 UR12, UPT, UPT, -UR4, 0x100000, URZ ;  /* 0x00100000040c8890 */ /* 0x000fc8000fffe1ff */
[----:B------:R-:W-:Y:S02]  /*16a0*/  @!UP0 USHF.L.U32 UR13, UR12, 0xb, URZ ;  /* 0x0000000b0c0d8899 */ /* 0x000fe400080006ff */
[----:B------:R-:W-:Y:S02]  /*16b0*/  @!UP0 USHF.L.U32 UR12, UR12, 0x1, URZ ;  /* 0x000000010c0c8899 */ /* 0x000fe400080006ff */
[----:B------:R-:W-:-:S04]  /*16c0*/  @!UP0 UIADD3 UR4, UPT, UPT, -UR4, 0x100000, URZ ;  /* 0x0010000004048890 */ /* 0x000fc8000fffe1ff */
[----:B------:R-:W-:Y:S02]  /*16d0*/  @!UP0 USHF.L.U32 UR5, UR4, 0xb, URZ ;  /* 0x0000000b04058899 */ /* 0x000fe400080006ff */
[----:B------:R-:W-:Y:S01]  /*16e0*/  @!UP0 USHF.L.U32 UR4, UR4, 0x1, URZ ;  /* 0x0000000104048899 */ /* 0x000fe200080006ff */
[----:B------:R-:W-:Y:S01]  /*16f0*/  VOTEU.ALL UP0, P3 ;  /* 0x0000000000ff7886 */ /* 0x000fe20001800000 */
[----:B------:R-:W1:Y:S04]  /*1700*/  FENCE.VIEW.ASYNC.S ;  /* 0x00000000000073c6 */ /* 0x000e680000000000 */
[----:B-1----:R1:W2:Y:S06]  /*1710*/  @!UP0 SYNCS.EXCH.64 URZ, [UR26+0x2800], UR12 ;  /* 0x0028000c1aff85b2 */ /* 0x0022ac0008000100 */
[----:B------:R1:W4:Y:S01]  /*1720*/  @!UP1 SYNCS.EXCH.64 URZ, [UR26+0x2810], UR4 ;  /* 0x002810041aff95b2 */ /* 0x0003220008000100 */
[----:B------:R-:W-:Y:S05]  /*1730*/  @!P0 BRA `(.L_x_53) ;  /* 0x0000000400a08947 */ /* 0x000fea0003800000 */
[----:B--2-4-:R-:W-:Y:S01]  /*1740*/  BAR.SYNC.DEFER_BLOCKING 0x0 ;  /* 0x0000000000007b1d */ /* 0x014fe20000010000 */
[----:B------:R-:W-:Y:S01]  /*1750*/  ELECT P1, URZ, PT ;  /* 0x0000000000ff782f */ /* 0x000fe20003820000 */
[----:B------:R-:W-:Y:S01]  /*1760*/  @!P3 IMAD.MOV.U32 R2, RZ, RZ, 0x2800 ;  /* 0x00002800ff02b424 */ /* 0x000fe200078e00ff */
[----:B------:R-:W-:Y:S02]  /*1770*/  UIADD3 UR16, UPT, UPT, UR26, 0x2000, URZ ;  /* 0x000020001a107890 */ /* 0x000fe4000fffe0ff */
[----:B------:R-:W-:Y:S02]  /*1780*/  ISETP.LT.U32.AND P1, PT, R68, 0x20, P1 ;  /* 0x000000204400780c */ /* 0x000fe40000f21070 */
[----:B------:R-:W-:Y:S01]  /*1790*/  ELECT P0, URZ, PT ;  /* 0x0000000000ff782f */ /* 0x000fe20003800000 */
[----:B-1----:R-:W-:-:S03]  /*17a0*/  ULOP3.LUT UR4, UR15, 0x1, URZ, 0xc0, !UPT ;  /* 0x000000010f047892 */ /* 0x002fc6000f8ec0ff */
[----:B------:R-:W-:Y:S01]  /*17b0*/  ISETP.LT.U32.AND P0, PT, R68, 0x40, P0 ;  /* 0x000000404400780c */ /* 0x000fe20000701070 */
[----:B------:R-:W-:Y:S02]  /*17c0*/  USHF.R.U32.HI UR12, URZ, 0x4, UR26 ;  /* 0x00000004ff0c7899 */ /* 0x000fe4000801161a */
[----:B------:R-:W-:Y:S02]  /*17d0*/  ULEA UR20, UR4, UR26, 0xc ;  /* 0x0000001a04147291 */ /* 0x000fe4000f8e60ff */
[----:B------:R-:W-:Y:S02]  /*17e0*/  ULEA UR22, UR4, UR14, 0x7 ;  /* 0x0000000e04167291 */ /* 0x000fe4000f8e38ff */
[----:B------:R-:W-:Y:S01]  /*17f0*/  USHF.R.U32.HI UR10, URZ, 0x4, UR16 ;  /* 0x00000004ff0a7899 */ /* 0x000fe20008011610 */
[----:B------:R-:W-:Y:S01]  /*1800*/  VOTEU.ANY UP0, P1 ;  /* 0x0000000000ff7886 */ /* 0x000fe20000800100 */
[----:B------:R-:W-:Y:S01]  /*1810*/  VOTEU.ANY UP2, P1 ;  /* 0x0000000000ff7886 */ /* 0x000fe20000840100 */
[----:B------:R-:W-:-:S03]  /*1820*/  USGXT.U32 UR12, UR12, 0xe ;  /* 0x0000000e0c0c789a */ /* 0x000fc60008000000 */
[----:B------:R-:W-:Y:S01]  /*1830*/  VOTEU.ANY UP1, P0 ;  /* 0x0000000000ff7886 */ /* 0x000fe20000020100 */
[----:B------:R1:W-:Y:S01]  /*1840*/  @!P3 SYNCS.ARRIVE.TRANS64 RZ, [UR26+0x2800], R2 ;  /* 0x00280002ffffb9a7 */ /* 0x0003e2000800001a */
[----:B------:R-:W-:Y:S01]  /*1850*/  @UP0 UIADD3 UR17, UPT, UPT, UR26, 0x2800, URZ ;  /* 0x000028001a110890 */ /* 0x000fe2000fffe0ff */
[----:B------:R-:W-:Y:S01]  /*1860*/  @UP0 UMOV UR18, URZ ;  /* 0x000000ff00120c82 */ /* 0x000fe20008000000 */
[----:B------:R-:W-:Y:S01]  /*1870*/  BAR.SYNC.DEFER_BLOCKING 0x0 ;  /* 0x0000000000007b1d */ /* 0x000fe20000010000 */
[----:B------:R-:W-:Y:S02]  /*1880*/  @UP1 UIADD3 UR21, UPT, UPT, UR26, 0x2800, URZ ;  /* 0x000028001a151890 */ /* 0x000fe4000fffe0ff */
[----:B------:R-:W-:Y:S02]  /*1890*/  USGXT.U32 UR10, UR10, 0xe ;  /* 0x0000000e0a0a789a */ /* 0x000fe40008000000 */
[----:B------:R-:W-:Y:S01]  /*18a0*/  ULOP3.LUT UR12, UR12, 0x1000000, URZ, 0xfc, !UPT ;  /* 0x010000000c0c7892 */ /* 0x000fe2000f8efcff */
[----:B------:R-:W-:Y:S01]  /*18b0*/  VOTEU.ANY UP3, P0 ;  /* 0x0000000000ff7886 */ /* 0x000fe20000060100 */
[----:B------:R-:W-:Y:S01]  /*18c0*/  @UP1 UMOV UR23, URZ ;  /* 0x000000ff00171c82 */ /* 0x000fe20008000000 */
[----:B------:R-:W-:Y:S01]  /*18d0*/  UISETP.NE.U32.AND UP0, UPT, UR15, URZ, UPT ;  /* 0x000000ff0f00728c */ /* 0x000fe2000bf05070 */
[----:B------:R-:W-:Y:S01]  /*18e0*/  UMOV UR11, 0xc0004010 ;  /* 0xc0004010000b7882 */ /* 0x000fe20000000000 */
[----:B------:R-:W-:Y:S01]  /*18f0*/  UMOV UR13, 0x40004040 ;  /* 0x40004040000d7882 */ /* 0x000fe20000000000 */
[----:B------:R1:W-:Y:S01]  /*1900*/  @UP2 UTMALDG.2D [UR16], [UR6] ;  /* 0x00000010060025b4 */ /* 0x0003e20008008000 */
[----:B------:R2:W-:Y:S06]  /*1910*/  MEMBAR.ALL.CTA ;  /* 0x0000000000007992 */ /* 0x0005ec0000008000 */
[----:B--2---:R-:W2:Y:S02]  /*1920*/  FENCE.VIEW.ASYNC.S ;  /* 0x00000000000073c6 */ /* 0x004ea40000000000 */
[----:B--2---:R-:W-:Y:S06]  /*1930*/  BAR.SYNC.DEFER_BLOCKING 0x0 ;  /* 0x0000000000007b1d */ /* 0x004fec0000010000 */
[----:B------:R1:W-:Y:S02]  /*1940*/  @UP3 UTMALDG.2D [UR20], [UR8] ;  /* 0x00000014080035b4 */ /* 0x0003e40008008000 */
[----:B------:R-:W-:Y:S06]  /*1950*/  BAR.SYNC.DEFER_BLOCKING 0x0 ;  /* 0x0000000000007b1d */ /* 0x000fec0000010000 */
[----:B------:R-:W2:Y:S02]  /*1960*/  SYNCS.PHASECHK.TRANS64.TRYWAIT P0, [UR26+0x2800], RZ ;  /* 0x002800ffff0075a7 */ /* 0x000ea4000800111a */
[----:B-12---:R-:W-:Y:S05]  /*1970*/  @!P0 BRA `(.L_x_54) ;  /* 0x0000000800fc8947 */ /* 0x006fea0003800000 */
.L_x_66:
[----:B------:R-:W-:Y:S05]  /*1980*/  BRA.U UP0, `(.L_x_55) ;  /* 0x0000000100107547 */ /* 0x000fea000b800000 */
[----:B------:R-:W-:Y:S01]  /*1990*/  UMOV UR4, 0x0 ;  /* 0x0000000000047882 */ /* 0x000fe20000000000 */
[----:B------:R-:W-:Y:S02]  /*19a0*/  UMOV UR5, 0x4410010 ;  /* 0x0441001000057882 */ /* 0x000fe40000000000 */
[----:B------:R1:W-:Y:S01]  /*19b0*/  UTCQMMA gdesc[UR10], gdesc[UR12], tmem[UR27], tmem[UR4], idesc[UR5], !UPT ;  /* 0x00ff040c0a0075ea */ /* 0x0003e2000f80031b */
[----:B------:R-:W-:Y:S02]  /*19c0*/  NOP ;  /* 0x0000000000007918 */ /* 0x000fe40000000000 */
.L_x_55:
[----:B------:R-:W-:Y:S01]  /*19d0*/  ELECT P0, URZ, PT ;  /* 0x0000000000ff782f */ /* 0x000fe20003800000 */
[----:B-1----:R-:W-:-:S03]  /*19e0*/  UIADD3 UR4, UPT, UPT, UR26, 0x2810, URZ ;  /* 0x000028101a047890 */ /* 0x002fc6000fffe0ff */
[----:B------:R-:W-:Y:S01]  /*19f0*/  ISETP.LT.U32.AND P0, PT, R68, 0x20, P0 ;  /* 0x000000204400780c */ /* 0x000fe20000701070 */
[----:B------:R-:W-:-:S12]  /*1a00*/  UMOV UR5, URZ ;  /* 0x000000ff00057c82 */ /* 0x000fd80008000000 */
[----:B------:R-:W-:Y:S01]  /*1a10*/  VOTEU.ANY UP0, P0 ;  /* 0x0000000000ff7886 */ /* 0x000fe20000000100 */
[----:B------:R-:W-:Y:S01]  /*1a20*/  VOTEU.ANY UP1, P0 ;  /* 0x0000000000ff7886 */ /* 0x000fe20000020100 */
[----:B------:R-:W-:-:S03]  /*1a30*/  ISETP.GE.U32.AND P0, PT, R10, 0x21, PT ;  /* 0x000000210a00780c */ /* 0x000fc60003f06070 */
[----:B------:R-:W-:Y:S02]  /*1a40*/  @UP0 UMOV UR16, UR4 ;  /* 0x0000000400100c82 */ /* 0x000fe40008000000 */
[----:B------:R1:W-:Y:S01]  /*1a50*/  @UP1 UTCBAR [UR16], URZ ;  /* 0x000000ff100013e9 */ /* 0x0003e200080000ff */
[----:B------:R-:W-:Y:S06]  /*1a60*/  BAR.SYNC.DEFER_BLOCKING 0x0 ;  /* 0x0000000000007b1d */ /* 0x000fec0000010000 */
[----:B------:R-:W2:Y:S02]  /*1a70*/  SYNCS.PHASECHK.TRANS64.TRYWAIT P1, [UR26+0x2810], RZ ;  /* 0x002810ffff0075a7 */ /* 0x000ea4000802111a */
[----:B-12---:R-:W-:Y:S05]  /*1a80*/  @!P1 BRA `(.L_x_56) ;  /* 0x0000000800c49947 */ /* 0x006fea0003800000 */
.L_x_67:
[----:B------:R-:W-:Y:S05]  /*1a90*/  @!P0 BRA `(.L_x_53) ;  /* 0x0000000000c88947 */ /* 0x000fea0003800000 */
[----:B------:R-:W-:Y:S01]  /*1aa0*/  IMAD.MOV.U32 R2, RZ, RZ, 0x1 ;  /* 0x00000001ff027424 */ /* 0x000fe200078e00ff */
[----:B------:R-:W1:Y:S01]  /*1ab0*/  LDCU UR21, c[0x0][0x3a0] ;  /* 0x00007400ff1577ac */ /* 0x000e620008000800 */
[----:B------:R-:W-:-:S05]  /*1ac0*/  UMOV UR18, 0x20 ;  /* 0x0000002000127882 */ /* 0x000fca0000000000 */
.L_x_60:
[----:B------:R-:W-:Y:S01]  /*1ad0*/  BAR.SYNC.DEFER_BLOCKING 0x0 ;  /* 0x0000000000007b1d */ /* 0x000fe20000010000 */
[----:B------:R-:W-:Y:S01]  /*1ae0*/  ELECT P1, URZ, PT ;  /* 0x0000000000ff782f */ /* 0x000fe20003820000 */
[----:B------:R-:W-:Y:S01]  /*1af0*/  @!P3 IMAD.MOV.U32 R3, RZ, RZ, 0x2800 ;  /* 0x00002800ff03b424 */ /* 0x000fe200078e00ff */
[----:B------:R-:W-:Y:S02]  /*1b00*/  ELECT P0, URZ, PT ;  /* 0x0000000000ff782f */ /* 0x000fe40003800000 */
[C---:B------:R-:W-:Y:S01]  /*1b10*/  ISETP.LT.U32.AND P1, PT, R68.reuse, 0x20, P1 ;  /* 0x000000204400780c */ /* 0x040fe20000f21070 */
[----:B------:R-:W-:Y:S01]  /*1b20*/  ULOP3.LUT UR20, UR15, 0x1, URZ, 0xc0, !UPT ;  /* 0x000000010f147892 */ /* 0x000fe2000f8ec0ff */
[----:B------:R-:W-:Y:S01]  /*1b30*/  ISETP.LT.U32.AND P0, PT, R68, 0x40, P0 ;  /* 0x000000404400780c */ /* 0x000fe20000701070 */
[----:B------:R-:W-:Y:S02]  /*1b40*/  UMOV UR31, UR18 ;  /* 0x00000012001f7c82 */ /* 0x000fe40008000000 */
[----:B------:R-:W-:-:S02]  /*1b50*/  ULEA UR28, UR20, UR26, 0xc ;  /* 0x0000001a141c7291 */ /* 0x000fc4000f8e60ff */
[----:B------:R-:W-:-:S06]  /*1b60*/  ULEA UR30, UR20, UR14, 0x7 ;  /* 0x0000000e141e7291 */ /* 0x000fcc000f8e38ff */
[----:B------:R-:W-:Y:S02]  /*1b70*/  VOTEU.ANY UP0, P1 ;  /* 0x0000000000ff7886 */ /* 0x000fe40000800100 */
[----:B------:R-:W-:-:S03]  /*1b80*/  VOTEU.ANY UP1, P0 ;  /* 0x0000000000ff7886 */ /* 0x000fc60000020100 */
[----:B------:R-:W-:Y:S02]  /*1b90*/  @UP0 UIADD3 UR16, UPT, UPT, UR26, 0x2000, URZ ;  /* 0x000020001a100890 */ /* 0x000fe4000fffe0ff */
[----:B------:R2:W-:Y:S01]  /*1ba0*/  @!P3 SYNCS.ARRIVE.TRANS64 RZ, [UR26+0x2800], R3 ;  /* 0x00280003ffffb9a7 */ /* 0x0005e2000800001a */
[----:B------:R-:W-:Y:S01]  /*1bb0*/  @UP0 UIADD3 UR17, UPT, UPT, UR26, 0x2800, URZ ;  /* 0x000028001a110890 */ /* 0x000fe2000fffe0ff */
[----:B------:R-:W-:Y:S01]  /*1bc0*/  VOTEU.ANY UP0, P1 ;  /* 0x0000000000ff7886 */ /* 0x000fe20000800100 */
[----:B------:R-:W-:Y:S01]  /*1bd0*/  BAR.SYNC.DEFER_BLOCKING 0x0 ;  /* 0x0000000000007b1d */ /* 0x000fe20000010000 */
[----:B------:R-:W-:Y:S01]  /*1be0*/  @UP1 UIADD3 UR29, UPT, UPT, UR26, 0x2800, URZ ;  /* 0x000028001a1d1890 */ /* 0x000fe2000fffe0ff */
[----:B--2---:R-:W-:-:S04]  /*1bf0*/  IMAD.U32 R3, R2, -0x80000000, RZ ;  /* 0x8000000002037824 */ /* 0x004fc800078e00ff */
[----:B------:R-:W-:Y:S01]  /*1c00*/  VOTEU.ANY UP1, P0 ;  /* 0x0000000000ff7886 */ /* 0x000fe20000020100 */
[----:B------:R2:W-:Y:S01]  /*1c10*/  @UP0 UTMALDG.2D [UR16], [UR6] ;  /* 0x00000010060005b4 */ /* 0x0005e20008008000 */
[----:B------:R-:W-:Y:S01]  /*1c20*/  UISETP.NE.U32.AND UP0, UPT, UR15, URZ, UPT ;  /* 0x000000ff0f00728c */ /* 0x000fe2000bf05070 */
[----:B------:R4:W-:Y:S06]  /*1c30*/  MEMBAR.ALL.CTA ;  /* 0x0000000000007992 */ /* 0x0009ec0000008000 */
[----:B----4-:R-:W4:Y:S02]  /*1c40*/  FENCE.VIEW.ASYNC.S ;  /* 0x00000000000073c6 */ /* 0x010f240000000000 */
[----:B----4-:R-:W-:Y:S06]  /*1c50*/  BAR.SYNC.DEFER_BLOCKING 0x0 ;  /* 0x0000000000007b1d */ /* 0x010fec0000010000 */
[----:B------:R2:W-:Y:S02]  /*1c60*/  @UP1 UTMALDG.2D [UR28], [UR8] ;  /* 0x0000001c080015b4 */ /* 0x0005e40008008000 */
[----:B------:R-:W-:Y:S06]  /*1c70*/  BAR.SYNC.DEFER_BLOCKING 0x0 ;  /* 0x0000000000007b1d */ /* 0x000fec0000010000 */
[----:B------:R-:W4:Y:S02]  /*1c80*/  SYNCS.PHASECHK.TRANS64.TRYWAIT P0, [UR26+0x2800], R3 ;  /* 0x00280003ff0075a7 */ /* 0x000f24000800111a */
[----:B--2-4-:R-:W-:Y:S05]  /*1c90*/  @!P0 BRA `(.L_x_57) ;  /* 0x00000008004c8947 */ /* 0x014fea0003800000 */
.L_x_68:
[----:B------:R-:W-:Y:S05]  /*1ca0*/  BRA.U UP0, `(.L_x_58) ;  /* 0x0000000100107547 */ /* 0x000fea000b800000 */
[----:B------:R-:W-:Y:S01]  /*1cb0*/  UMOV UR16, 0x0 ;  /* 0x0000000000107882 */ /* 0x000fe20000000000 */
[----:B------:R-:W-:Y:S02]  /*1cc0*/  UMOV UR17, 0x4410010 ;  /* 0x0441001000117882 */ /* 0x000fe40000000000 */
[----:B------:R2:W-:Y:S01]  /*1cd0*/  UTCQMMA gdesc[UR10], gdesc[UR12], tmem[UR27], tmem[UR16], idesc[UR17], UPT ;  /* 0x00ff100c0a0075ea */ /* 0x0005e2000b80031b */
[----:B------:R-:W-:Y:S02]  /*1ce0*/  NOP ;  /* 0x0000000000007918 */ /* 0x000fe40000000000 */
.L_x_58:
[----:B------:R-:W-:-:S04]  /*1cf0*/  ELECT P0, URZ, PT ;  /* 0x0000000000ff782f */ /* 0x000fc80003800000 */
[----:B------:R-:W-:-:S13]  /*1d00*/  ISETP.LT.U32.AND P0, PT, R68, 0x20, P0 ;  /* 0x000000204400780c */ /* 0x000fda0000701070 */
[----:B------:R-:W-:Y:S01]  /*1d10*/  VOTEU.ANY UP0, P0 ;  /* 0x0000000000ff7886 */ /* 0x000fe20000000100 */
[----:B------:R-:W-:-:S04]  /*1d20*/  VOTEU.ANY UP1, P0 ;  /* 0x0000000000ff7886 */ /* 0x000fc80000020100 */
[----:B--2---:R-:W-:Y:S02]  /*1d30*/  @UP0 UMOV UR16, UR4 ;  /* 0x0000000400100c82 */ /* 0x004fe40008000000 */
[----:B------:R2:W-:Y:S01]  /*1d40*/  @UP1 UTCBAR [UR16], URZ ;  /* 0x000000ff100013e9 */ /* 0x0005e200080000ff */
[----:B------:R-:W-:Y:S06]  /*1d50*/  BAR.SYNC.DEFER_BLOCKING 0x0 ;  /* 0x0000000000007b1d */ /* 0x000fec0000010000 */
[----:B------:R-:W4:Y:S02]  /*1d60*/  SYNCS.PHASECHK.TRANS64.TRYWAIT P0, [UR26+0x2810], R3 ;  /* 0x00281003ff0075a7 */ /* 0x000f24000800111a */
[----:B--2-4-:R-:W-:Y:S05]  /*1d70*/  @!P0 BRA `(.L_x_59) ;  /* 0x0000000800208947 */ /* 0x014fea0003800000 */
.L_x_69:
[----:B------:R-:W-:Y:S01]  /*1d80*/  UIADD3 UR18, UPT, UPT, UR18, 0x20, URZ ;  /* 0x0000002012127890 */ /* 0x000fe2000fffe0ff */
[----:B------:R-:W-:-:S03]  /*1d90*/  LOP3.LUT R2, R2, 0x1, RZ, 0x3c, !PT ;  /* 0x0000000102027812 */ /* 0x000fc600078e3cff */
[----:B-1----:R-:W-:-:S09]  /*1da0*/  UISETP.GE.AND UP0, UPT, UR18, UR21, UPT ;  /* 0x000000151200728c */ /* 0x002fd2000bf06270 */
[----:B------:R-:W-:Y:S05]  /*1db0*/  BRA.U !UP0, `(.L_x_60) ;  /* 0xfffffffd08447547 */ /* 0x000fea000b83ffff */
.L_x_53:
[----:B--2-4-:R-:W-:Y:S01]  /*1dc0*/  BAR.SYNC.DEFER_BLOCKING 0x0 ;  /* 0x0000000000007b1d */ /* 0x014fe20000010000 */
[----:B------:R-:W-:-:S05]  /*1dd0*/  IMAD.SHL.U32 R2, R0, 0x40, RZ ;  /* 0x0000004000027824 */ /* 0x000fca00078e00ff */
[----:B------:R-:W-:Y:S04]  /*1de0*/  BSSY.RECONVERGENT B3, `(.L_x_61) ;  /* 0x0000004000037945 */ /* 0x000fe80003800200 */
[----:B------:R-:W-:Y:S05]  /*1df0*/  @P3 BRA `(.L_x_62) ;  /* 0x0000000000083947 */ /* 0x000fea0003800000 */
[----:B------:R-:W2:Y:S02]  /*1e00*/  SYNCS.CCTL.IV [UR26+0x2800] ;  /* 0x00280000ff0079b1 */ /* 0x000ea4000800001a */
[----:B--2---:R-:W2:Y:S02]  /*1e10*/  SYNCS.CCTL.IV [UR26+0x2810] ;  /* 0x00281000ff0079b1 */ /* 0x004ea4000800001a */
.L_x_62:
[----:B-1----:R-:W-:Y:S05]  /*1e20*/  BSYNC.RECONVERGENT B3 ;  /* 0x0000000000037941 */ /* 0x002fea0003800200 */
.L_x_61:
[----:B------:R-:W-:Y:S01]  /*1e30*/  USHF.L.U32 UR4, UR15, 0x15, URZ ;  /* 0x000000150f047899 */ /* 0x000fe200080006ff */
[----:B------:R-:W-:Y:S01]  /*1e40*/  IMAD.SHL.U32 R3, R0, 0x10, RZ ;  /* 0x0000001000037824 */ /* 0x000fe200078e00ff */
[----:B------:R-:W-:Y:S01]  /*1e50*/  USHF.L.U32 UR5, UR15, 0x5, URZ ;  /* 0x000000050f057899 */ /* 0x000fe200080006ff */
[----:B------:R-:W-:Y:S01]  /*1e60*/  LOP3.LUT R2, R2, 0x3800, RZ, 0xc0, !PT ;  /* 0x0000380002027812 */ /* 0x000fe200078ec0ff */
[----:B------:R-:W-:Y:S02]  /*1e70*/  ULOP3.LUT UR4, UR4, 0x600000, URZ, 0xc0, !UPT ;  /* 0x0060000004047892 */ /* 0x000fe4000f8ec0ff */
[----:B------:R-:W-:Y:S01]  /*1e80*/  ULOP3.LUT UR5, UR5, 0x80, URZ, 0xc0, !UPT ;  /* 0x0000008005057892 */ /* 0x000fe2000f8ec0ff */
[----:B------:R-:W-:Y:S01]  /*1e90*/  LOP3.LUT R3, R2, 0x70, R3, 0xf8, !PT ;  /* 0x0000007002037812 */ /* 0x000fe200078ef803 */
[C---:B------:R-:W-:Y:S01]  /*1ea0*/  IMAD.SHL.U32 R2, R0.reuse, 0x4, RZ ;  /* 0x0000000400027824 */ /* 0x040fe200078e00ff */
[----:B------:R-:W-:Y:S01]  /*1eb0*/  ELECT P0, URZ, PT ;  /* 0x0000000000ff782f */ /* 0x000fe20003800000 */
[----:B------:R-:W-:Y:S01]  /*1ec0*/  IMAD.SHL.U32 R0, R0, 0x80, RZ ;  /* 0x0000008000007824 */ /* 0x000fe200078e00ff */
[----:B------:R-:W-:-:S02]  /*1ed0*/  UIADD3 UR4, UPT, UPT, UR5, UR4, UR27 ;  /* 0x0000000405047290 */ /* 0x000fc4000fffe01b */
[----:B------:R-:W-:Y:S01]  /*1ee0*/  LOP3.LUT R3, R3, 0x40, R2, 0x78, !PT ;  /* 0x0000004003037812 */ /* 0x000fe200078e7802 */
[----:B------:R-:W-:Y:S01]  /*1ef0*/  ULOP3.LUT UR15, UR15, 0x1, URZ, 0xc0, !UPT ;  /* 0x000000010f0f7892 */ /* 0x000fe2000f8ec0ff */
[----:B------:R-:W-:Y:S01]  /*1f00*/  ISETP.LT.U32.AND P0, PT, R68, 0x40, P0 ;  /* 0x000000404400780c */ /* 0x000fe20000701070 */
[----:B------:R-:W-:Y:S01]  /*1f10*/  UMOV UR10, UR19 ;  /* 0x00000013000a7c82 */ /* 0x000fe20008000000 */
[----:B------:R-:W-:Y:S01]  /*1f20*/  LOP3.LUT R0, R3, 0x780, R0, 0xf8, !PT ;  /* 0x0000078003007812 */ /* 0x000fe200078ef800 */
[----:B------:R-:W-:Y:S02]  /*1f30*/  ULEA UR8, UR15, UR26, 0xd ;  /* 0x0000001a0f087291 */ /* 0x000fe4000f8e68ff */
[----:B---3--:R-:W-:Y:S01]  /*1f40*/  LDTM.16dp32bit_t0_t15.x64 R4, tmem[UR4] ;  /* 0x00000004000479ee */ /* 0x008fe20008b00000 */
[----:B------:R-:W1:Y:S01]  /*1f50*/  LDTM.16dp32bit_t16_t31.x64 R4, tmem[UR4+0x40] ;  /* 0x00004004000479ee */ /* 0x000e620008b20000 */
[----:B------:R-:W-:Y:S01]  /*1f60*/  NOP ;  /* 0x0000000000007918 */ /* 0x000fe20000000000 */
[C---:B------:R-:W-:Y:S01]  /*1f70*/  LOP3.LUT R2, R0.reuse, 0x10, RZ, 0x3c, !PT ;  /* 0x0000001000027812 */ /* 0x040fe200078e3cff */
[----:B------:R-:W-:Y:S01]  /*1f80*/  ULEA UR9, UR15, UR14, 0x7 ;  /* 0x0000000e0f097291 */ /* 0x000fe2000f8e38ff */
[----:B------:R-:W-:-:S03]  /*1f90*/  LOP3.LUT R3, R0, 0x20, RZ, 0x3c, !PT ;  /* 0x0000002000037812 */ /* 0x000fc600078e3cff */
[----:B-1----:R-:W-:Y:S01]  /*1fa0*/  VOTEU.ANY UP0, P0 ;  /* 0x0000000000ff7886 */ /* 0x002fe20000000100 */
[----:B------:R-:W-:-:S04]  /*1fb0*/  VOTEU.ANY UP1, P0 ;  /* 0x0000000000ff7886 */ /* 0x000fc80000020100 */
[----:B------:R-:W-:Y:S01]  /*1fc0*/  @UP0 UMOV UR4, UR24 ;  /* 0x0000001800040c82 */ /* 0x000fe20008000000 */
[----:B------:R-:W-:Y:S01]  /*1fd0*/  @UP0 UMOV UR5, UR25 ;  /* 0x0000001900050c82 */ /* 0x000fe20008000000 */
[----:B--2---:R-:W-:Y:S01]  /*1fe0*/  BAR.SYNC.DEFER_BLOCKING 0x0 ;  /* 0x0000000000007b1d */ /* 0x004fe20000010000 */
[----:B------:R-:W-:Y:S02]  /*1ff0*/  F2FP.SATFINITE.E4M3.F32.PACK_AB_MERGE_C R6, R7, R6, RZ ;  /* 0x000000060706723e */ /* 0x000fe400048070ff */
[----:B------:R-:W-:Y:S02]  /*2000*/  F2FP.SATFINITE.E4M3.F32.PACK_AB_MERGE_C R10, R11, R10, RZ ;  /* 0x0000000a0b0a723e */ /* 0x000fe400048070ff */
[----:B------:R-:W-:Y:S02]  /*2010*/  F2FP.SATFINITE.E4M3.F32.PACK_AB_MERGE_C R14, R15, R14, RZ ;  /* 0x0000000e0f0e723e */ /* 0x000fe400048070ff */
[----:B------:R-:W-:Y:S02]  /*2020*/  F2FP.SATFINITE.E4M3.F32.PACK_AB_MERGE_C R7, R19, R18, RZ ;  /* 0x000000121307723e */ /* 0x000fe400048070ff */
[----:B------:R-:W-:-:S02]  /*2030*/  F2FP.SATFINITE.E4M3.F32.PACK_AB_MERGE_C R22, R23, R22, RZ ;  /* 0x000000161716723e */ /* 0x000fc400048070ff */
[----:B------:R-:W-:Y:S02]  /*2040*/  F2FP.SATFINITE.E4M3.F32.PACK_AB_MERGE_C R26, R27, R26, RZ ;  /* 0x0000001a1b1a723e */ /* 0x000fe400048070ff */
        /* <DEDUP_REMOVED lines=10> */
[----:B------:R-:W-:-:S02]  /*20f0*/  F2FP.SATFINITE.E4M3.F32.PACK_AB_MERGE_C R4, R5, R4, R6 ;  /* 0x000000040504723e */ /* 0x000fc40004807006 */
[----:B------:R-:W-:Y:S02]  /*2100*/  F2FP.SATFINITE.E4M3.F32.PACK_AB_MERGE_C R5, R9, R8, R10 ;  /* 0x000000080905723e */ /* 0x000fe4000480700a */
[----:B------:R-:W-:Y:S02]  /*2110*/  F2FP.SATFINITE.E4M3.F32.PACK_AB_MERGE_C R6, R13, R12, R14 ;  /* 0x0000000c0d06723e */ /* 0x000fe4000480700e */
[----:B------:R-:W-:Y:S02]  /*2120*/  F2FP.SATFINITE.E4M3.F32.PACK_AB_MERGE_C R7, R17, R16, R7 ;  /* 0x000000101107723e */ /* 0x000fe40004807007 */
[----:B------:R-:W-:Y:S02]  /*2130*/  F2FP.SATFINITE.E4M3.F32.PACK_AB_MERGE_C R20, R21, R20, R22 ;  /* 0x000000141514723e */ /* 0x000fe40004807016 */
[----:B------:R-:W-:Y:S01]  /*2140*/  F2FP.SATFINITE.E4M3.F32.PACK_AB_MERGE_C R21, R25, R24, R26 ;  /* 0x000000181915723e */ /* 0x000fe2000480701a */
[----:B------:R1:W-:Y:S01]  /*2150*/  STS.128 [R0+UR26], R4 ;  /* 0x0000000400007988 */ /* 0x0003e20008000c1a */
[----:B------:R-:W-:-:S02]  /*2160*/  F2FP.SATFINITE.E4M3.F32.PACK_AB_MERGE_C R22, R29, R28, R30 ;  /* 0x0000001c1d16723e */ /* 0x000fc4000480701e */
[----:B------:R-:W-:Y:S02]  /*2170*/  F2FP.SATFINITE.E4M3.F32.PACK_AB_MERGE_C R23, R33, R32, R34 ;  /* 0x000000202117723e */ /* 0x000fe40004807022 */
[----:B------:R-:W-:Y:S02]  /*2180*/  F2FP.SATFINITE.E4M3.F32.PACK_AB_MERGE_C R36, R37, R36, R38 ;  /* 0x000000242524723e */ /* 0x000fe40004807026 */
[----:B------:R-:W-:Y:S01]  /*2190*/  F2FP.SATFINITE.E4M3.F32.PACK_AB_MERGE_C R37, R41, R40, R42 ;  /* 0x000000282925723e */ /* 0x000fe2000480702a */
[----:B------:R1:W-:Y:S01]  /*21a0*/  STS.128 [R2+UR26], R20 ;  /* 0x0000001402007988 */ /* 0x0003e20008000c1a */
[----:B------:R-:W-:Y:S02]  /*21b0*/  F2FP.SATFINITE.E4M3.F32.PACK_AB_MERGE_C R38, R45, R44, R46 ;  /* 0x0000002c2d26723e */ /* 0x000fe4000480702e */
[----:B------:R-:W-:Y:S02]  /*21c0*/  F2FP.SATFINITE.E4M3.F32.PACK_AB_MERGE_C R39, R49, R48, R50 ;  /* 0x000000303127723e */ /* 0x000fe40004807032 */
[----:B------:R-:W-:-:S02]  /*21d0*/  F2FP.SATFINITE.E4M3.F32.PACK_AB_MERGE_C R52, R53, R52, R54 ;  /* 0x000000343534723e */ /* 0x000fc40004807036 */
[----:B------:R-:W-:Y:S01]  /*21e0*/  F2FP.SATFINITE.E4M3.F32.PACK_AB_MERGE_C R53, R57, R56, R58 ;  /* 0x000000383935723e */ /* 0x000fe2000480703a */
[----:B------:R1:W-:Y:S01]  /*21f0*/  STS.128 [R3+UR26], R36 ;  /* 0x0000002403007988 */ /* 0x0003e20008000c1a */
[----:B------:R-:W-:Y:S02]  /*2200*/  F2FP.SATFINITE.E4M3.F32.PACK_AB_MERGE_C R54, R61, R60, R62 ;  /* 0x0000003c3d36723e */ /* 0x000fe4000480703e */
[----:B------:R-:W-:Y:S02]  /*2210*/  F2FP.SATFINITE.E4M3.F32.PACK_AB_MERGE_C R55, R65, R64, R66 ;  /* 0x000000404137723e */ /* 0x000fe40004807042 */
[----:B------:R-:W-:-:S05]  /*2220*/  LOP3.LUT R8, R0, 0x30, RZ, 0x3c, !PT ;  /* 0x0000003000087812 */ /* 0x000fca00078e3cff */
[----:B------:R1:W-:Y:S01]  /*2230*/  STS.128 [R8+UR26], R52 ;  /* 0x0000003408007988 */ /* 0x0003e20008000c1a */
[----:B------:R2:W-:Y:S06]  /*2240*/  MEMBAR.ALL.CTA ;  /* 0x0000000000007992 */ /* 0x0005ec0000008000 */
[----:B--2---:R-:W2:Y:S02]  /*2250*/  FENCE.VIEW.ASYNC.S ;  /* 0x00000000000073c6 */ /* 0x004ea40000000000 */
[----:B--2---:R-:W-:Y:S06]  /*2260*/  BAR.SYNC.DEFER_BLOCKING 0x0 ;  /* 0x0000000000007b1d */ /* 0x004fec0000010000 */
[----:B------:R1:W-:Y:S01]  /*2270*/  @UP1 UTMASTG.2D [UR8], [UR4] ;  /* 0x00000008040013b5 */ /* 0x0003e20008008000 */
[----:B------:R0:W-:Y:S01]  /*2280*/  UTMACMDFLUSH ;  /* 0x00000000000079b7 */ /* 0x0001e20000000000 */
[----:B------:R-:W-:-:S04]  /*2290*/  DEPBAR.LE SB0, 0x0 ;  /* 0x000080000000791a */ /* 0x000fc80000000000 */
[----:B------:R-:W-:Y:S08]  /*22a0*/  BAR.SYNC.DEFER_BLOCKING 0x0 ;  /* 0x0000000000007b1d */ /* 0x000ff00000010000 */
[----:B------:R-:W-:Y:S06]  /*22b0*/  BAR.SYNC.DEFER_BLOCKING 0x0 ;  /* 0x0000000000007b1d */ /* 0x000fec0000010000 */
[----:B-1----:R-:W-:Y:S05]  /*22c0*/  @P2 BRA `(.L_x_63) ;  /* 0x0000000000a02947 */ /* 0x002fea0003800000 */
[----:B------:R-:W1:Y:S01]  /*22d0*/  S2UR UR5, SR_CgaCtaId ;  /* 0x00000000000579c3 */ /* 0x000e620000008800 */
[----:B------:R-:W-:Y:S01]  /*22e0*/  NOP ;  /* 0x0000000000007918 */ /* 0x000fe20000000000 */
[----:B------:R-:W-:Y:S01]  /*22f0*/  UMOV UR4, 0x50 ;  /* 0x0000005000047882 */ /* 0x000fe20000000000 */
[----:B------:R-:W-:Y:S02]  /*2300*/  IMAD.U32 R0, RZ, RZ, UR27 ;  /* 0x0000001bff007e24 */ /* 0x000fe4000f8e00ff */
[----:B------:R-:W-:Y:S02]  /*2310*/  IMAD.MOV.U32 R3, RZ, RZ, 0xff ;  /* 0x000000ffff037424 */ /* 0x000fe400078e00ff */
[----:B------:R-:W-:Y:S01]  /*2320*/  IMAD.MOV.U32 R7, RZ, RZ, 0x1 ;  /* 0x00000001ff077424 */ /* 0x000fe200078e00ff */
[----:B------:R-:W-:-:S04]  /*2330*/  LOP3.LUT R0, R0, 0xffff, RZ, 0xc0, !PT ;  /* 0x0000ffff00007812 */ /* 0x000fc800078ec0ff */
[----:B------:R-:W-:-:S05]  /*2340*/  SHF.R.U32.HI R0, RZ, 0x5, R0 ;  /* 0x00000005ff007819 */ /* 0x000fca0000011600 */
[----:B------:R-:W-:Y:S01]  /*2350*/  VIADD R2, R0, 0x10 ;  /* 0x0000001000027836 */ /* 0x000fe20000000000 */
[----:B------:R-:W-:Y:S01]  /*2360*/  SHF.L.U32 R0, R3, R0, RZ ;  /* 0x0000000003007219 */ /* 0x000fe200000006ff */
[----:B-1----:R-:W-:-:S03]  /*2370*/  ULEA UR6, UR5, UR4, 0x18 ;  /* 0x0000000405067291 */ /* 0x002fc6000f8ec0ff */
[----:B------:R-:W-:-:S04]  /*2380*/  SHF.L.U32 R3, R7, R2, RZ ;  /* 0x0000000207037219 */ /* 0x000fc800000006ff */
[----:B------:R-:W-:Y:S02]  /*2390*/  LOP3.LUT R0, R3, R0, RZ, 0xfc, !PT ;  /* 0x0000000003007212 */ /* 0x000fe400078efcff */
[----:B------:R-:W1:Y:S02]  /*23a0*/  LDS R5, [UR6] ;  /* 0x00000006ff057984 */ /* 0x000e640008000800 */
[C---:B------:R-:W-:Y:S02]  /*23b0*/  LOP3.LUT R2, R0.reuse, 0xffff, RZ, 0xc0, !PT ;  /* 0x0000ffff00027812 */ /* 0x040fe400078ec0ff */
[----:B-1----:R-:W-:-:S04]  /*23c0*/  LOP3.LUT R3, R0, 0xffff, R5, 0x80, !PT ;  /* 0x0000ffff00037812 */ /* 0x002fc800078e8005 */
[----:B------:R-:W-:-:S13]  /*23d0*/  ISETP.NE.AND P0, PT, R3, R2, PT ;  /* 0x000000020300720c */ /* 0x000fda0003f05270 */
[----:B------:R-:W-:Y:S05]  /*23e0*/  @P0 BRA `(.L_x_64) ;  /* 0x0000000000500947 */ /* 0x000fea0003800000 */
[----:B------:R-:W-:Y:S02]  /*23f0*/  SHF.R.U32.HI R5, RZ, 0x10, R5 ;  /* 0x00000010ff057819 */ /* 0x000fe40000011605 */
[----:B------:R-:W-:-:S04]  /*2400*/  SHF.R.U32.HI R2, RZ, 0x10, R0 ;  /* 0x00000010ff027819 */ /* 0x000fc80000011600 */
[----:B------:R-:W-:-:S04]  /*2410*/  LOP3.LUT R5, R5, R2, RZ, 0xc0, !PT ;  /* 0x0000000205057212 */ /* 0x000fc800078ec0ff */
[----:B------:R-:W-:-:S13]  /*2420*/  ISETP.NE.AND P0, PT, R5, R2, PT ;  /* 0x000000020500720c */ /* 0x000fda0003f05270 */
[----:B------:R-:W-:Y:S05]  /*2430*/  @P0 BRA `(.L_x_65) ;  /* 0x0000000000300947 */ /* 0x000fea0003800000 */
[----:B------:R-:W-:Y:S01]  /*2440*/  R2UR UR4, R0 ;  /* 0x00000000000472ca */ /* 0x000fe200000e0000 */
[----:B------:R-:W-:Y:S01]  /*2450*/  VOTEU.ANY UR5, UPT, PT ;  /* 0x0000000000057886 */ /* 0x000fe200038e0100 */
[----:B------:R-:W1:Y:S01]  /*2460*/  S2R R0, SR_LANEID ;  /* 0x0000000000007919 */ /* 0x000e620000000000 */
[----:B------:R-:W-:-:S10]  /*2470*/  UFLO.U32 UR5, UR5 ;  /* 0x00000005000572bd */ /* 0x000fd400080e0000 */
[----:B------:R-:W-:-:S06]  /*2480*/  ULOP3.LUT UR4, URZ, UR4, URZ, 0x33, !UPT ;  /* 0x00000004ff047292 */ /* 0x000fcc000f8e33ff */
[----:B------:R-:W-:-:S04]  /*2490*/  IMAD.U32 R2, RZ, RZ, UR4 ;  /* 0x00000004ff027e24 */ /* 0x000fc8000f8e00ff */
[----:B------:R-:W2:Y:S02]  /*24a0*/  REDUX UR7, R2 ;  /* 0x00000000020773c4 */ /* 0x000ea40000000000 */
[----:B------:R3:W-:Y:S01]  /*24b0*/  UTCATOMSWS.AND URZ, UR4 ;  /* 0x0000000400ff79e3 */ /* 0x0007e20008000000 */
[----:B-1----:R-:W-:Y:S01]  /*24c0*/  ISETP.EQ.U32.AND P0, PT, R0, UR5, PT ;  /* 0x0000000500007c0c */ /* 0x002fe2000bf02070 */
[----:B--2---:R-:W-:-:S12]  /*24d0*/  IMAD.U32 R0, RZ, RZ, UR7 ;  /* 0x00000007ff007e24 */ /* 0x004fd8000f8e00ff */
[----:B------:R3:W-:Y:S01]  /*24e0*/  @P0 ATOMS.AND RZ, [UR6], R0 ;  /* 0x00000000ffff098c */ /* 0x0007e2000a800006 */
[----:B------:R-:W-:Y:S05]  /*24f0*/  BRA `(.L_x_63) ;  /* 0x0000000000147947 */ /* 0x000fea0003800000 */
.L_x_65:
[----:B------:R-:W-:-:S07]  /*2500*/  MOV R2, 0x2520 ;  /* 0x0000252000027802 */ /* 0x000fce0000000f00 */
[----:B------:R-:W-:Y:S05]  /*2510*/  CALL.REL.NOINC `($__internal_0_$__cuda_sm10x_tcgen05_guardrail_trap_col_being_dealloced_not_returned_by_alloc) ;  /* 0x0000000000447944 */ /* 0x000fea0003c00000 */
[----:B------:R-:W-:Y:S05]  /*2520*/  BRA `(.L_x_63) ;  /* 0x0000000000087947 */ /* 0x000fea0003800000 */
.L_x_64:
[----:B------:R-:W-:-:S07]  /*2530*/  MOV R2, 0x2550 ;  /* 0x0000255000027802 */ /* 0x000fce0000000f00 */
[----:B------:R-:W-:Y:S05]  /*2540*/  CALL.REL.NOINC `($__internal_2_$__cuda_sm10x_tcgen05_guardrail_trap_unallocated_columns_being_dealloced) ;  /* 0x0000000000507944 */ /* 0x000fea0003c00000 */
.L_x_63:
[----:B------:R-:W-:Y:S01]  /*2550*/  NOP ;  /* 0x0000000000007918 */ /* 0x000fe20000000000 */
[----:B---3--:R-:W-:Y:S05]  /*2560*/  EXIT ;  /* 0x000000000000794d */ /* 0x008fea0003800000 */
.L_x_54:
[----:B------:R-:W1:Y:S02]  /*2570*/  SYNCS.PHASECHK.TRANS64.TRYWAIT P0, [UR26+0x2800], RZ ;  /* 0x002800ffff0075a7 */ /* 0x000e64000800111a */
[----:B-1----:R-:W-:Y:S05]  /*2580*/  @!P0 BRA `(.L_x_54) ;  /* 0xfffffffc00f88947 */ /* 0x002fea000383ffff */
[----:B------:R-:W-:Y:S05]  /*2590*/  BRA `(.L_x_66) ;  /* 0xfffffff000f87947 */ /* 0x000fea000383ffff */
.L_x_56:
[----:B------:R-:W1:Y:S02]  /*25a0*/  SYNCS.PHASECHK.TRANS64.TRYWAIT P1, [UR26+0x2810], RZ ;  /* 0x002810ffff0075a7 */ /* 0x000e64000802111a */
[----:B-1----:R-:W-:Y:S05]  /*25b0*/  @!P1 BRA `(.L_x_56) ;  /* 0xfffffffc00f89947 */ /* 0x002fea000383ffff */
[----:B------:R-:W-:Y:S05]  /*25c0*/  BRA `(.L_x_67) ;  /* 0xfffffff400307947 */ /* 0x000fea000383ffff */
.L_x_57:
[----:B------:R-:W2:Y:S02]  /*25d0*/  SYNCS.PHASECHK.TRANS64.TRYWAIT P0, [UR26+0x2800], R3 ;  /* 0x00280003ff0075a7 */ /* 0x000ea4000800111a */
[----:B--2---:R-:W-:Y:S05]  /*25e0*/  @!P0 BRA `(.L_x_57) ;  /* 0xfffffffc00f88947 */ /* 0x004fea000383ffff */
[----:B------:R-:W-:Y:S05]  /*25f0*/  BRA `(.L_x_68) ;  /* 0xfffffff400a87947 */ /* 0x000fea000383ffff */
.L_x_59:
[----:B------:R-:W2:Y:S02]  /*2600*/  SYNCS.PHASECHK.TRANS64.TRYWAIT P0, [UR26+0x2810], R3 ;  /* 0x00281003ff0075a7 */ /* 0x000ea4000800111a */
[----:B--2---:R-:W-:Y:S05]  /*2610*/  @!P0 BRA `(.L_x_59) ;  /* 0xfffffffc00f88947 */ /* 0x004fea000383ffff */
[----:B------:R-:W-:Y:S05]  /*2620*/  BRA `(.L_x_69) ;  /* 0xfffffff400d47947 */ /* 0x000fea000383ffff */
        .weak           $__internal_0_$__cuda_sm10x_tcgen05_guardrail_trap_col_being_dealloced_not_returned_by_alloc
        .type           $__internal_0_$__cuda_sm10x_tcgen05_guardrail_trap_col_being_dealloced_not_returned_by_alloc,@function
        .size           $__internal_0_$__cuda_sm10x_tcgen05_guardrail_trap_col_being_dealloced_not_returned_by_alloc,($__internal_1_$__cuda_sm10x_tcgen05_guardrail_trap_phase_invalid_during_alloc - $__internal_0_$__cuda_sm10x_tcgen05_guardrail_trap_col_being_dealloced_not_returned_by_alloc)
$__internal_0_$__cuda_sm10x_tcgen05_guardrail_trap_col_being_dealloced_not_returned_by_alloc:
[----:B------:R-:W-:Y:S05]  /*2630*/  BPT.TRAP 0x1 ;  /* 0x000000040000795c */ /* 0x000fea0000300000 */
[----:B------:R-:W-:-:S04]  /*2640*/  IMAD.MOV.U32 R3, RZ, RZ, 0x0 ;  /* 0x00000000ff037424 */ /* 0x000fc800078e00ff */
[----:B------:R-:W-:Y:S05]  /*2650*/  RET.REL.NODEC R2 `(gluon_tcgen05) ;  /* 0xffffffd802687950 */ /* 0x000fea0003c3ffff */
        .weak           $__internal_1_$__cuda_sm10x_tcgen05_guardrail_trap_phase_invalid_during_alloc
        .type           $__internal_1_$__cuda_sm10x_tcgen05_guardrail_trap_phase_invalid_during_alloc,@function
        .size           $__internal_1_$__cuda_sm10x_tcgen05_guardrail_trap_phase_invalid_during_alloc,($__internal_2_$__cuda_sm10x_tcgen05_guardrail_trap_unallocated_columns_being_dealloced - $__internal_1_$__cuda_sm10x_tcgen05_guardrail_trap_phase_invalid_during_alloc)
$__internal_1_$__cuda_sm10x_tcgen05_guardrail_trap_phase_invalid_during_alloc:
[----:B------:R-:W-:Y:S05]  /*2660*/  BPT.TRAP 0x1 ;  /* 0x000000040000795c */ /* 0x000fea0000300000 */
[----:B------:R-:W-:-:S04]  /*2670*/  IMAD.MOV.U32 R3, RZ, RZ, 0x0 ;  /* 0x00000000ff037424 */ /* 0x000fc800078e00ff */
[----:B------:R-:W-:Y:S05]  /*2680*/  RET.REL.NODEC R2 `(gluon_tcgen05) ;  /* 0xffffffd8025c7950 */ /* 0x000fea0003c3ffff */
        .weak           $__internal_2_$__cuda_sm10x_tcgen05_guardrail_trap_unallocated_columns_being_dealloced
        .type           $__internal_2_$__cuda_sm10x_tcgen05_guardrail_trap_unallocated_columns_being_dealloced,@function
        .size           $__internal_2_$__cuda_sm10x_tcgen05_guardrail_trap_unallocated_columns_being_dealloced,(.L_x_73 - $__internal_2_$__cuda_sm10x_tcgen05_guardrail_trap_unallocated_columns_being_dealloced)
$__internal_2_$__cuda_sm10x_tcgen05_guardrail_trap_unallocated_columns_being_dealloced:
[----:B------:R-:W-:Y:S05]  /*2690*/  BPT.TRAP 0x1 ;  /* 0x000000040000795c */ /* 0x000fea0000300000 */
[----:B------:R-:W-:-:S04]  /*26a0*/  IMAD.MOV.U32 R3, RZ, RZ, 0x0 ;  /* 0x00000000ff037424 */ /* 0x000fc800078e00ff */
[----:B------:R-:W-:Y:S05]  /*26b0*/  RET.REL.NODEC R2 `(gluon_tcgen05) ;  /* 0xffffffd802507950 */ /* 0x000fea0003c3ffff */
.L_x_70:
[----:B------:R-:W-:-:S00]  /*26c0*/  BRA `(.L_x_70) ;  /* 0xfffffffc00fc7947 */ /* 0x000fc0000383ffff */
[----:B------:R-:W-:-:S00]  /*26d0*/  NOP ;  /* 0x0000000000007918 */ /* 0x000fc00000000000 */
        /* <DEDUP_REMOVED lines=10> */
.L_x_73:


//--------------------- .nv.shared.gluon_tcgen05  --------------------------
	.section	.nv.shared.gluon_tcgen05,"aw",@nobits
	.sectionflags	@""
	.align	16
	.zero		1024


//--------------------- .nv.shared.reserved.0     --------------------------
	.section	.nv.shared.reserved.0,"aw",@nobits
	.align	8
	.weak		__nv_reservedSMEM_offset_0_alias
	.size		__nv_reservedSMEM_offset_0_alias, 0, 64
	.other		__nv_reservedSMEM_offset_0_alias,@"STO_CUDA_RESERVED_SHARED STV_DEFAULT"
__nv_reservedSMEM_offset_0_alias:
	.zero		0
.nv.shared.reserved.0:
	.zero		64
	.weak		__nv_reservedSMEM_allocation_phase
	.type		__nv_reservedSMEM_allocation_phase,@object
	.size		__nv_reservedSMEM_allocation_phase,(.L_0 - __nv_reservedSMEM_allocation_phase)
__nv_reservedSMEM_allocation_phase:
	.zero		1
.L_0:
	.zero		7
	.weak		__nv_reservedSMEM_devtool_atexit_pc
	.type		__nv_reservedSMEM_devtool_atexit_pc,@object
	.size		__nv_reservedSMEM_devtool_atexit_pc,(__nv_reservedSMEM_allocation_mask - __nv_reservedSMEM_devtool_atexit_pc)
__nv_reservedSMEM_devtool_atexit_pc:
	.zero		8
	.weak		__nv_reservedSMEM_allocation_mask
	.type		__nv_reservedSMEM_allocation_mask,@object
	.size		__nv_reservedSMEM_allocation_mask,(.L_2 - __nv_reservedSMEM_allocation_mask)
__nv_reservedSMEM_allocation_mask:
	.zero		4
.L_2:


//--------------------- .nv.constant0.gluon_tcgen05 --------------------------
	.section	.nv.constant0.gluon_tcgen05,"a",@progbits
	.sectionflags	@""
	.align	4
.nv.constant0.gluon_tcgen05:
	.zero		976


//--------------------- SYMBOLS --------------------------

	.type		.nv.reservedSmem.offset0,@object
	.size		.nv.reservedSmem.offset0,0x4
	.type		.nv.reservedSmem.cap,@object
	.size		.nv.reservedSmem.cap,0x4
